	.target	sm_90a

	.elftype	@"ET_EXEC"


//--------------------- .note.nv.tkinfo           --------------------------
	.section	.note.nv.tkinfo,"",@"SHT_NOTE"
	.sectionflags	@"SHF_NOTE_NV_TKINFO"
	.tkinfo
        /*0018*/ 	.word	0x00000002
        /*0030*/ 	.string	""
        /*0030*/ 	.string	"ptxas"
        /*0030*/ 	.string	"Cuda compilation tools, release 13.0, V13.0.88"
        /*0030*/ 	.string	"Build cuda_13.0.r13.0/compiler.36424714_0"
        /*0030*/ 	.string	"-arch sm_90a -m 64 "



//--------------------- .note.nv.cuinfo           --------------------------
	.section	.note.nv.cuinfo,"",@"SHT_NOTE"
	.sectionflags	@"SHF_NOTE_NV_CUINFO"
        /*0018*/ 	.short	0x0002
        /*001a*/ 	.short	0x005a
        /*001c*/ 	.short	0x0082
	.zero		2


//--------------------- .nv.info                  --------------------------
	.section	.nv.info,"",@"SHT_CUDA_INFO"
	.align	4


	//----- nvinfo : EIATTR_REGCOUNT
	.align		4
        /*0000*/ 	.byte	0x04, 0x2f
        /*0002*/ 	.short	(.L_15 - .L_14)
	.align		4
.L_14:
        /*0004*/ 	.word	index@(_ZN7cutlass13device_kernelINS_4gemm6kernel13GemmUniversalIN4cute5tupleIJiiiiEEENS1_10collective13CollectiveMmaINS1_34MainloopSm90TmaGmmaWarpSpecializedILi14ENS5_IJNS4_1CILi1EEESB_SB_EEENS1_35KernelTmaWarpSpecializedCooperativeEEENS5_IJNSA_ILi256EEESF_NSA_ILi32EEEEEEaNS5_IJlSB_lEEEaSI_NS4_8TiledMMAINS4_8MMA_AtomIJNS4_4SM904GMMA27MMA_64x256x32_S32S8S8_SS_TNEEEENS4_6LayoutINS5_IJNSA_ILi2EEESB_SB_EEENS5_IJSB_NSA_ILi0EEESS_EEEEENS5_IJNS4_10UnderscoreESV_SV_EEEEENS4_13SM90_TMA_LOADENS4_14ComposedLayoutINS4_7SwizzleILi1ELi4ELi3EEENS4_18smem_ptr_flag_bitsILi8EEENSP_INS5_IJNSA_ILi8EEESG_EEENS5_IJSG_SB_EEEEEEEvNS4_8identityESY_S18_vS19_EENS_8epilogue10collective6detail29Sm90TmaWarpSpecializedAdapterINS1C_15DefaultEpilogueIaSI_SI_NS1B_6thread17LinearCombinationIaLi1EiiLNS1G_9ScaleType4KindE0ELNS_15FloatRoundStyleE2EaEENS1_15EpilogueDefaultEEEEEvvEEEEvNT_6ParamsE)
        /*0008*/ 	.word	0x000000a8


	//----- nvinfo : EIATTR_FRAME_SIZE
	.align		4
.L_15:
        /*000c*/ 	.byte	0x04, 0x11
        /*000e*/ 	.short	(.L_17 - .L_16)
	.align		4
.L_16:
        /*0010*/ 	.word	index@(_ZN7cutlass13device_kernelINS_4gemm6kernel13GemmUniversalIN4cute5tupleIJiiiiEEENS1_10collective13CollectiveMmaINS1_34MainloopSm90TmaGmmaWarpSpecializedILi14ENS5_IJNS4_1CILi1EEESB_SB_EEENS1_35KernelTmaWarpSpecializedCooperativeEEENS5_IJNSA_ILi256EEESF_NSA_ILi32EEEEEEaNS5_IJlSB_lEEEaSI_NS4_8TiledMMAINS4_8MMA_AtomIJNS4_4SM904GMMA27MMA_64x256x32_S32S8S8_SS_TNEEEENS4_6LayoutINS5_IJNSA_ILi2EEESB_SB_EEENS5_IJSB_NSA_ILi0EEESS_EEEEENS5_IJNS4_10UnderscoreESV_SV_EEEEENS4_13SM90_TMA_LOADENS4_14ComposedLayoutINS4_7SwizzleILi1ELi4ELi3EEENS4_18smem_ptr_flag_bitsILi8EEENSP_INS5_IJNSA_ILi8EEESG_EEENS5_IJSG_SB_EEEEEEEvNS4_8identityESY_S18_vS19_EENS_8epilogue10collective6detail29Sm90TmaWarpSpecializedAdapterINS1C_15DefaultEpilogueIaSI_SI_NS1B_6thread17LinearCombinationIaLi1EiiLNS1G_9ScaleType4KindE0ELNS_15FloatRoundStyleE2EaEENS1_15EpilogueDefaultEEEEEvvEEEEvNT_6ParamsE)
        /*0014*/ 	.word	0x000002b8


	//----- nvinfo : EIATTR_MIN_STACK_SIZE
	.align		4
.L_17:
        /*0018*/ 	.byte	0x04, 0x12
        /*001a*/ 	.short	(.L_19 - .L_18)
	.align		4
.L_18:
        /*001c*/ 	.word	index@(_ZN7cutlass13device_kernelINS_4gemm6kernel13GemmUniversalIN4cute5tupleIJiiiiEEENS1_10collective13CollectiveMmaINS1_34MainloopSm90TmaGmmaWarpSpecializedILi14ENS5_IJNS4_1CILi1EEESB_SB_EEENS1_35KernelTmaWarpSpecializedCooperativeEEENS5_IJNSA_ILi256EEESF_NSA_ILi32EEEEEEaNS5_IJlSB_lEEEaSI_NS4_8TiledMMAINS4_8MMA_AtomIJNS4_4SM904GMMA27MMA_64x256x32_S32S8S8_SS_TNEEEENS4_6LayoutINS5_IJNSA_ILi2EEESB_SB_EEENS5_IJSB_NSA_ILi0EEESS_EEEEENS5_IJNS4_10UnderscoreESV_SV_EEEEENS4_13SM90_TMA_LOADENS4_14ComposedLayoutINS4_7SwizzleILi1ELi4ELi3EEENS4_18smem_ptr_flag_bitsILi8EEENSP_INS5_IJNSA_ILi8EEESG_EEENS5_IJSG_SB_EEEEEEEvNS4_8identityESY_S18_vS19_EENS_8epilogue10collective6detail29Sm90TmaWarpSpecializedAdapterINS1C_15DefaultEpilogueIaSI_SI_NS1B_6thread17LinearCombinationIaLi1EiiLNS1G_9ScaleType4KindE0ELNS_15FloatRoundStyleE2EaEENS1_15EpilogueDefaultEEEEEvvEEEEvNT_6ParamsE)
        /*0020*/ 	.word	0x000002b8
.L_19:


//--------------------- .nv.compat                --------------------------
	.section	.nv.compat,"",@"SHT_CUDA_COMPAT_INFO"
	.align	4
        /*0000*/ 	.byte	0x02, 0x09, 0x01, 0x00, 0x02, 0x02, 0x04, 0x00, 0x02, 0x05, 0x05, 0x00, 0x03, 0x07, 0x01, 0x01
        /*0010*/ 	.byte	0x02, 0x03, 0x01, 0x00, 0x02, 0x06, 0x01, 0x00, 0x04, 0x0b, 0x08, 0x00, 0x00, 0x00, 0x00, 0x00
        /*0020*/ 	.byte	0x00, 0x00, 0x00, 0x00


//--------------------- .nv.info._ZN7cutlass13device_kernelINS_4gemm6kernel13GemmUniversalIN4cute5tupleIJiiiiEEENS1_10collective13CollectiveMmaINS1_34MainloopSm90TmaGmmaWarpSpecializedILi14ENS5_IJNS4_1CILi1EEESB_SB_EEENS1_35KernelTmaWarpSpecializedCooperativeEEENS5_IJNSA_ILi256EEESF_NSA_ILi32EEEEEEaNS5_IJlSB_lEEEaSI_NS4_8TiledMMAINS4_8MMA_AtomIJNS4_4SM904GMMA27MMA_64x256x32_S32S8S8_SS_TNEEEENS4_6LayoutINS5_IJNSA_ILi2EEESB_SB_EEENS5_IJSB_NSA_ILi0EEESS_EEEEENS5_IJNS4_10UnderscoreESV_SV_EEEEENS4_13SM90_TMA_LOADENS4_14ComposedLayoutINS4_7SwizzleILi1ELi4ELi3EEENS4_18smem_ptr_flag_bitsILi8EEENSP_INS5_IJNSA_ILi8EEESG_EEENS5_IJSG_SB_EEEEEEEvNS4_8identityESY_S18_vS19_EENS_8epilogue10collective6detail29Sm90TmaWarpSpecializedAdapterINS1C_15DefaultEpilogueIaSI_SI_NS1B_6thread17LinearCombinationIaLi1EiiLNS1G_9ScaleType4KindE0ELNS_15FloatRoundStyleE2EaEENS1_15EpilogueDefaultEEEEEvvEEEEvNT_6ParamsE --------------------------
	.section	.nv.info._ZN7cutlass13device_kernelINS_4gemm6kernel13GemmUniversalIN4cute5tupleIJiiiiEEENS1_10collective13CollectiveMmaINS1_34MainloopSm90TmaGmmaWarpSpecializedILi14ENS5_IJNS4_1CILi1EEESB_SB_EEENS1_35KernelTmaWarpSpecializedCooperativeEEENS5_IJNSA_ILi256EEESF_NSA_ILi32EEEEEEaNS5_IJlSB_lEEEaSI_NS4_8TiledMMAINS4_8MMA_AtomIJNS4_4SM904GMMA27MMA_64x256x32_S32S8S8_SS_TNEEEENS4_6LayoutINS5_IJNSA_ILi2EEESB_SB_EEENS5_IJSB_NSA_ILi0EEESS_EEEEENS5_IJNS4_10UnderscoreESV_SV_EEEEENS4_13SM90_TMA_LOADENS4_14ComposedLayoutINS4_7SwizzleILi1ELi4ELi3EEENS4_18smem_ptr_flag_bitsILi8EEENSP_INS5_IJNSA_ILi8EEESG_EEENS5_IJSG_SB_EEEEEEEvNS4_8identityESY_S18_vS19_EENS_8epilogue10collective6detail29Sm90TmaWarpSpecializedAdapterINS1C_15DefaultEpilogueIaSI_SI_NS1B_6thread17LinearCombinationIaLi1EiiLNS1G_9ScaleType4KindE0ELNS_15FloatRoundStyleE2EaEENS1_15EpilogueDefaultEEEEEvvEEEEvNT_6ParamsE,"",@"SHT_CUDA_INFO"
	.sectionflags	@""
	.align	4


	//----- nvinfo : EIATTR_CUDA_API_VERSION
	.align		4
        /*0000*/ 	.byte	0x04, 0x37
        /*0002*/ 	.short	(.L_21 - .L_20)
.L_20:
        /*0004*/ 	.word	0x00000082


	//----- nvinfo : EIATTR_KPARAM_INFO
	.align		4
.L_21:
        /*0008*/ 	.byte	0x04, 0x17
        /*000a*/ 	.short	(.L_23 - .L_22)
.L_22:
        /*000c*/ 	.word	0x00000000
        /*0010*/ 	.short	0x0000
        /*0012*/ 	.short	0x0070
        /*0014*/ 	.byte	0x00, 0xf0, 0x01, 0x10


	//----- nvinfo : EIATTR_SPARSE_MMA_MASK
	.align		4
.L_23:
        /*0018*/ 	.byte	0x03, 0x50
        /*001a*/ 	.short	0x0000


	//----- nvinfo : EIATTR_MAXREG_COUNT
	.align		4
        /*001c*/ 	.byte	0x03, 0x1b
        /*001e*/ 	.short	0x00a8


	//----- nvinfo : EIATTR_NUM_BARRIERS
	.align		4
        /*0020*/ 	.byte	0x02, 0x4c
        /*0022*/ 	.byte	0x01
	.zero		1


	//----- nvinfo : EIATTR_EXTERNS
	.align		4
        /*0024*/ 	.byte	0x04, 0x0f
        /*0026*/ 	.short	(.L_25 - .L_24)


	//   ....[0]....
	.align		4
.L_24:
        /*0028*/ 	.word	index@(__assertfail)


	//----- nvinfo : EIATTR_ANNOTATIONS
	.align		4
.L_25:
        /*002c*/ 	.byte	0x04, 0x55
        /*002e*/ 	.short	(.L_27 - .L_26)


	//   ....[0]....
.L_26:
        /*0030*/ 	.word	0x00000001
        /*0034*/ 	.byte	0x00, 0x08, 0x00, 0x00, 0x01, 0x00, 0x00, 0x00, 0x20, 0x08, 0x00, 0x00, 0x01, 0x00, 0x00, 0x00
        /* <DEDUP_REMOVED lines=250> */
        /*0fe4*/ 	.byte	0x30, 0x18, 0x01, 0x00, 0x01, 0x00, 0x00, 0x00, 0x50, 0x18, 0x01, 0x00


	//----- nvinfo : EIATTR_MERCURY_ISA_VERSION
	.align		4
.L_27:
        /*0ff0*/ 	.byte	0x03, 0x5f
        /*0ff2*/ 	.short	0x0101


	//----- nvinfo : EIATTR_INT_WARP_WIDE_INSTR_OFFSETS
	.align		4
        /*0ff4*/ 	.byte	0x04, 0x31
        /*0ff6*/ 	.short	(.L_29 - .L_28)


	//   ....[0]....
.L_28:
        /*0ff8*/ 	.word	0x00000670


	//   ....[1]....
        /*0ffc*/ 	.word	0x00000680


	//   ....[2]....
        /*1000*/ 	.word	0x00000710


	//----- nvinfo : EIATTR_COOP_GROUP_MASK_REGIDS
	.align		4
.L_29:
        /*1004*/ 	.byte	0x04, 0x29
        /*1006*/ 	.short	(.L_31 - .L_30)


	//   ....[0]....
.L_30:
        /*1008*/ 	.word	0xffffffff


	//   ....[1]....
        /*100c*/ 	.word	0xffffffff


	//   ....[2]....
        /*1010*/ 	.word	0xffffffff


	//   ....[3]....
        /*1014*/ 	.word	0xffffffff


	//   ....[4]....
        /*1018*/ 	.word	0xffffffff


	//----- nvinfo : EIATTR_COOP_GROUP_INSTR_OFFSETS
	.align		4
.L_31:
        /*101c*/ 	.byte	0x04, 0x28
        /*101e*/ 	.short	(.L_33 - .L_32)


	//   ....[0]....
.L_32:
        /*1020*/ 	.word	0x00000070


	//   ....[1]....
        /*1024*/ 	.word	0x00000080


	//   ....[2]....
        /*1028*/ 	.word	0x000001a0


	//   ....[3]....
        /*102c*/ 	.word	0x00000520


	//   ....[4]....
        /*1030*/ 	.word	0x000012e0


	//----- nvinfo : EIATTR_REG_RECONFIG
	.align		4
.L_33:
        /*1034*/ 	.byte	0x01, 0x54
	.zero		2


	//----- nvinfo : EIATTR_SYSCALL_OFFSETS
	.align		4
        /*1038*/ 	.byte	0x04, 0x46
        /*103a*/ 	.short	(.L_35 - .L_34)


	//   ....[0]....
.L_34:
        /*103c*/ 	.word	0x000014a0


	//----- nvinfo : EIATTR_MBARRIER_INSTR_OFFSETS
	.align		4
.L_35:
        /*1040*/ 	.byte	0x04, 0x39
        /*1042*/ 	.short	(.L_37 - .L_36)


	//   ....[0]....
.L_36:
        /*1044*/ 	.word	0x00000340
        /*1048*/ 	.word	0x000000ff
        /*104c*/ 	.word	0x00000000
        /*1050*/ 	.short	0x0100
        /*1052*/ 	.byte	0x08
	.zero		1


	//   ....[1]....
        /*1054*/ 	.word	0x00000350
        /*1058*/ 	.word	0x000000ff
        /*105c*/ 	.word	0x00000070
        /*1060*/ 	.short	0x0100
        /*1062*/ 	.byte	0x08
	.zero		1


	//   ....[2]....
        /*1064*/ 	.word	0x00000360
        /*1068*/ 	.word	0x000000ff
        /*106c*/ 	.word	0x00000008
        /*1070*/ 	.short	0x0100
        /*1072*/ 	.byte	0x08
	.zero		1


	//   ....[3]....
        /*1074*/ 	.word	0x00000370
        /*1078*/ 	.word	0x000000ff
        /*107c*/ 	.word	0x00000078
        /*1080*/ 	.short	0x0100
        /*1082*/ 	.byte	0x08
	.zero		1


	//   ....[4]....
        /*1084*/ 	.word	0x00000380
        /*1088*/ 	.word	0x000000ff
        /*108c*/ 	.word	0x00000010
        /*1090*/ 	.short	0x0100
        /*1092*/ 	.byte	0x08
	.zero		1


	//   ....[5]....
        /*1094*/ 	.word	0x00000390
        /*1098*/ 	.word	0x000000ff
        /*109c*/ 	.word	0x00000080
        /*10a0*/ 	.short	0x0100
        /*10a2*/ 	.byte	0x08
	.zero		1


	//   ....[6]....
        /*10a4*/ 	.word	0x000003a0
        /*10a8*/ 	.word	0x000000ff
        /*10ac*/ 	.word	0x00000018
        /*10b0*/ 	.short	0x0100
        /*10b2*/ 	.byte	0x08
	.zero		1


	//   ....[7]....
        /*10b4*/ 	.word	0x000003b0
        /*10b8*/ 	.word	0x000000ff
        /*10bc*/ 	.word	0x00000088
        /*10c0*/ 	.short	0x0100
        /*10c2*/ 	.byte	0x08
	.zero		1


	//   ....[8]....
        /*10c4*/ 	.word	0x000003c0
        /*10c8*/ 	.word	0x000000ff
        /*10cc*/ 	.word	0x00000020
        /*10d0*/ 	.short	0x0100
        /*10d2*/ 	.byte	0x08
	.zero		1


	//   ....[9]....
        /*10d4*/ 	.word	0x000003d0
        /*10d8*/ 	.word	0x000000ff
        /*10dc*/ 	.word	0x00000090
        /*10e0*/ 	.short	0x0100
        /*10e2*/ 	.byte	0x08
	.zero		1


	//   ....[10]....
        /*10e4*/ 	.word	0x000003e0
        /*10e8*/ 	.word	0x000000ff
        /*10ec*/ 	.word	0x00000028
        /*10f0*/ 	.short	0x0100
        /*10f2*/ 	.byte	0x08
	.zero		1


	//   ....[11]....
        /*10f4*/ 	.word	0x000003f0
        /*10f8*/ 	.word	0x000000ff
        /*10fc*/ 	.word	0x00000098
        /*1100*/ 	.short	0x0100
        /*1102*/ 	.byte	0x08
	.zero		1


	//   ....[12]....
        /*1104*/ 	.word	0x00000400
        /*1108*/ 	.word	0x000000ff
        /*110c*/ 	.word	0x00000030
        /*1110*/ 	.short	0x0100
        /*1112*/ 	.byte	0x08
	.zero		1


	//   ....[13]....
        /*1114*/ 	.word	0x00000410
        /*1118*/ 	.word	0x000000ff
        /*111c*/ 	.word	0x000000a0
        /*1120*/ 	.short	0x0100
        /*1122*/ 	.byte	0x08
	.zero		1


	//   ....[14]....
        /*1124*/ 	.word	0x00000420
        /*1128*/ 	.word	0x000000ff
        /*112c*/ 	.word	0x00000038
        /*1130*/ 	.short	0x0100
        /*1132*/ 	.byte	0x08
	.zero		1


	//   ....[15]....
        /*1134*/ 	.word	0x00000430
        /*1138*/ 	.word	0x000000ff
        /*113c*/ 	.word	0x000000a8
        /*1140*/ 	.short	0x0100
        /*1142*/ 	.byte	0x08
	.zero		1


	//   ....[16]....
        /*1144*/ 	.word	0x00000440
        /*1148*/ 	.word	0x000000ff
        /*114c*/ 	.word	0x00000040
        /*1150*/ 	.short	0x0100
        /*1152*/ 	.byte	0x08
	.zero		1


	//   ....[17]....
        /*1154*/ 	.word	0x00000450
        /*1158*/ 	.word	0x000000ff
        /*115c*/ 	.word	0x000000b0
        /*1160*/ 	.short	0x0100
        /*1162*/ 	.byte	0x08
	.zero		1


	//   ....[18]....
        /*1164*/ 	.word	0x00000460
        /*1168*/ 	.word	0x000000ff
        /*116c*/ 	.word	0x00000048
        /*1170*/ 	.short	0x0100
        /*1172*/ 	.byte	0x08
	.zero		1


	//   ....[19]....
        /*1174*/ 	.word	0x00000470
        /*1178*/ 	.word	0x000000ff
        /*117c*/ 	.word	0x000000b8
        /*1180*/ 	.short	0x0100
        /*1182*/ 	.byte	0x08
	.zero		1


	//   ....[20]....
        /*1184*/ 	.word	0x00000480
        /*1188*/ 	.word	0x000000ff
        /*118c*/ 	.word	0x00000050
        /*1190*/ 	.short	0x0100
        /*1192*/ 	.byte	0x08
	.zero		1


	//   ....[21]....
        /*1194*/ 	.word	0x00000490
        /*1198*/ 	.word	0x000000ff
        /*119c*/ 	.word	0x000000c0
        /*11a0*/ 	.short	0x0100
        /*11a2*/ 	.byte	0x08
	.zero		1


	//   ....[22]....
        /*11a4*/ 	.word	0x000004a0
        /*11a8*/ 	.word	0x000000ff
        /*11ac*/ 	.word	0x00000058
        /*11b0*/ 	.short	0x0100
        /*11b2*/ 	.byte	0x08
	.zero		1


	//   ....[23]....
        /*11b4*/ 	.word	0x000004b0
        /*11b8*/ 	.word	0x000000ff
        /*11bc*/ 	.word	0x000000c8
        /*11c0*/ 	.short	0x0100
        /*11c2*/ 	.byte	0x08
	.zero		1


	//   ....[24]....
        /*11c4*/ 	.word	0x000004c0
        /*11c8*/ 	.word	0x000000ff
        /*11cc*/ 	.word	0x00000060
        /*11d0*/ 	.short	0x0100
        /*11d2*/ 	.byte	0x08
	.zero		1


	//   ....[25]....
        /*11d4*/ 	.word	0x000004d0
        /*11d8*/ 	.word	0x000000ff
        /*11dc*/ 	.word	0x000000d0
        /*11e0*/ 	.short	0x0100
        /*11e2*/ 	.byte	0x08
	.zero		1


	//   ....[26]....
        /*11e4*/ 	.word	0x000004e0
        /*11e8*/ 	.word	0x000000ff
        /*11ec*/ 	.word	0x00000068
        /*11f0*/ 	.short	0x0100
        /*11f2*/ 	.byte	0x08
	.zero		1


	//   ....[27]....
        /*11f4*/ 	.word	0x000004f0
        /*11f8*/ 	.word	0x000000ff
        /*11fc*/ 	.word	0x000000d8
        /*1200*/ 	.short	0x0100
        /*1202*/ 	.byte	0x08
	.zero		1


	//   ....[28]....
        /*1204*/ 	.word	0x00000790
        /*1208*/ 	.word	0x000000ff
        /*120c*/ 	.word	0x000000f0
        /*1210*/ 	.short	0x0100
        /*1212*/ 	.byte	0x10
	.zero		1


	//   ....[29]....
        /*1214*/ 	.word	0x00000830
        /*1218*/ 	.word	0x000000ff
        /*121c*/ 	.word	0x000000f8
        /*1220*/ 	.short	0x0100
        /*1222*/ 	.byte	0x10
	.zero		1


	//   ....[30]....
        /*1224*/ 	.word	0x00001580
        /*1228*/ 	.word	0x00000003
        /*122c*/ 	.word	0x00000000
        /*1230*/ 	.short	0x010a
        /*1232*/ 	.byte	0x3f
	.zero		1


	//   ....[31]....
        /*1234*/ 	.word	0x000015c0
        /*1238*/ 	.word	0x00000003
        /*123c*/ 	.word	0x00000000
        /*1240*/ 	.short	0x010a
        /*1242*/ 	.byte	0x3f
	.zero		1


	//   ....[32]....
        /*1244*/ 	.word	0x00001c60
        /*1248*/ 	.word	0x00000004
        /*124c*/ 	.word	0x00000000
        /*1250*/ 	.short	0x010a
        /*1252*/ 	.byte	0x3f
	.zero		1


	//   ....[33]....
        /*1254*/ 	.word	0x00001ca0
        /*1258*/ 	.word	0x00000004
        /*125c*/ 	.word	0x00000000
        /*1260*/ 	.short	0x010a
        /*1262*/ 	.byte	0x3f
	.zero		1


	//   ....[34]....
        /*1264*/ 	.word	0x000028c0
        /*1268*/ 	.word	0x000000ff
        /*126c*/ 	.word	0x00000000
        /*1270*/ 	.short	0x0101
        /*1272*/ 	.byte	0x04
	.zero		1


	//   ....[35]....
        /*1274*/ 	.word	0x00002ac0
        /*1278*/ 	.word	0x00000000
        /*127c*/ 	.word	0x00000000
        /*1280*/ 	.short	0x0101
        /*1282*/ 	.byte	0x3f
	.zero		1


	//   ....[36]....
        /*1284*/ 	.word	0x000113f0
        /*1288*/ 	.word	0x0000000a
        /*128c*/ 	.word	0x00000070
        /*1290*/ 	.short	0x010a
        /*1292*/ 	.byte	0x3f
	.zero		1


	//   ....[37]....
        /*1294*/ 	.word	0x00011750
        /*1298*/ 	.word	0x00000002
        /*129c*/ 	.word	0x000000f8
        /*12a0*/ 	.short	0x0101
        /*12a2*/ 	.byte	0x3f
	.zero		1


	//   ....[38]....
        /*12a4*/ 	.word	0x00011f50
        /*12a8*/ 	.word	0x00000005
        /*12ac*/ 	.word	0x00000000
        /*12b0*/ 	.short	0x010a
        /*12b2*/ 	.byte	0x3f
	.zero		1


	//   ....[39]....
        /*12b4*/ 	.word	0x00011fe0
        /*12b8*/ 	.word	0x00000007
        /*12bc*/ 	.word	0x00000000
        /*12c0*/ 	.short	0x010a
        /*12c2*/ 	.byte	0x3f
	.zero		1


	//   ....[40]....
        /*12c4*/ 	.word	0x00012070
        /*12c8*/ 	.word	0x00000007
        /*12cc*/ 	.word	0x00000000
        /*12d0*/ 	.short	0x010a
        /*12d2*/ 	.byte	0x3f
	.zero		1


	//   ....[41]....
        /*12d4*/ 	.word	0x00012100
        /*12d8*/ 	.word	0x00000007
        /*12dc*/ 	.word	0x00000000
        /*12e0*/ 	.short	0x010a
        /*12e2*/ 	.byte	0x3f
	.zero		1


	//   ....[42]....
        /*12e4*/ 	.word	0x00012190
        /*12e8*/ 	.word	0x00000007
        /*12ec*/ 	.word	0x00000000
        /*12f0*/ 	.short	0x010a
        /*12f2*/ 	.byte	0x3f
	.zero		1


	//   ....[43]....
        /*12f4*/ 	.word	0x00012220
        /*12f8*/ 	.word	0x00000007
        /*12fc*/ 	.word	0x00000000
        /*1300*/ 	.short	0x010a
        /*1302*/ 	.byte	0x3f
	.zero		1


	//   ....[44]....
        /*1304*/ 	.word	0x000122b0
        /*1308*/ 	.word	0x00000007
        /*130c*/ 	.word	0x00000000
        /*1310*/ 	.short	0x010a
        /*1312*/ 	.byte	0x3f
	.zero		1


	//   ....[45]....
        /*1314*/ 	.word	0x00012340
        /*1318*/ 	.word	0x00000007
        /*131c*/ 	.word	0x00000000
        /*1320*/ 	.short	0x010a
        /*1322*/ 	.byte	0x3f
	.zero		1


	//   ....[46]....
        /*1324*/ 	.word	0x000123d0
        /*1328*/ 	.word	0x00000007
        /*132c*/ 	.word	0x00000000
        /*1330*/ 	.short	0x010a
        /*1332*/ 	.byte	0x3f
	.zero		1


	//   ....[47]....
        /*1334*/ 	.word	0x00012460
        /*1338*/ 	.word	0x00000007
        /*133c*/ 	.word	0x00000000
        /*1340*/ 	.short	0x010a
        /*1342*/ 	.byte	0x3f
	.zero		1


	//   ....[48]....
        /*1344*/ 	.word	0x000124f0
        /*1348*/ 	.word	0x00000007
        /*134c*/ 	.word	0x00000000
        /*1350*/ 	.short	0x010a
        /*1352*/ 	.byte	0x3f
	.zero		1


	//   ....[49]....
        /*1354*/ 	.word	0x00012580
        /*1358*/ 	.word	0x00000007
        /*135c*/ 	.word	0x00000000
        /*1360*/ 	.short	0x010a
        /*1362*/ 	.byte	0x3f
	.zero		1


	//   ....[50]....
        /*1364*/ 	.word	0x00012610
        /*1368*/ 	.word	0x00000007
        /*136c*/ 	.word	0x00000000
        /*1370*/ 	.short	0x010a
        /*1372*/ 	.byte	0x3f
	.zero		1


	//   ....[51]....
        /*1374*/ 	.word	0x000126a0
        /*1378*/ 	.word	0x00000003
        /*137c*/ 	.word	0x00000000
        /*1380*/ 	.short	0x010a
        /*1382*/ 	.byte	0x3f
	.zero		1


	//   ....[52]....
        /*1384*/ 	.word	0x00012700
        /*1388*/ 	.word	0x00000003
        /*138c*/ 	.word	0x00000000
        /*1390*/ 	.short	0x010a
        /*1392*/ 	.byte	0x3f
	.zero		1


	//   ....[53]....
        /*1394*/ 	.word	0x00012750
        /*1398*/ 	.word	0x00000004
        /*139c*/ 	.word	0x00000000
        /*13a0*/ 	.short	0x010a
        /*13a2*/ 	.byte	0x3f
	.zero		1


	//   ....[54]....
        /*13a4*/ 	.word	0x00012820
        /*13a8*/ 	.word	0x0000000a
        /*13ac*/ 	.word	0x00000070
        /*13b0*/ 	.short	0x010a
        /*13b2*/ 	.byte	0x3f
	.zero		1


	//   ....[55]....
        /*13b4*/ 	.word	0x000128f0
        /*13b8*/ 	.word	0x00000005
        /*13bc*/ 	.word	0x00000000
        /*13c0*/ 	.short	0x010a
        /*13c2*/ 	.byte	0x3f
	.zero		1


	//   ....[56]....
        /*13c4*/ 	.word	0x00012940
        /*13c8*/ 	.word	0x00000007
        /*13cc*/ 	.word	0x00000000
        /*13d0*/ 	.short	0x010a
        /*13d2*/ 	.byte	0x3f
	.zero		1


	//   ....[57]....
        /*13d4*/ 	.word	0x00012990
        /*13d8*/ 	.word	0x00000007
        /*13dc*/ 	.word	0x00000000
        /*13e0*/ 	.short	0x010a
        /*13e2*/ 	.byte	0x3f
	.zero		1


	//   ....[58]....
        /*13e4*/ 	.word	0x000129e0
        /*13e8*/ 	.word	0x00000007
        /*13ec*/ 	.word	0x00000000
        /*13f0*/ 	.short	0x010a
        /*13f2*/ 	.byte	0x3f
	.zero		1


	//   ....[59]....
        /*13f4*/ 	.word	0x00012a30
        /*13f8*/ 	.word	0x00000007
        /*13fc*/ 	.word	0x00000000
        /*1400*/ 	.short	0x010a
        /*1402*/ 	.byte	0x3f
	.zero		1


	//   ....[60]....
        /*1404*/ 	.word	0x00012a80
        /*1408*/ 	.word	0x00000007
        /*140c*/ 	.word	0x00000000
        /*1410*/ 	.short	0x010a
        /*1412*/ 	.byte	0x3f
	.zero		1


	//   ....[61]....
        /*1414*/ 	.word	0x00012ad0
        /*1418*/ 	.word	0x00000007
        /*141c*/ 	.word	0x00000000
        /*1420*/ 	.short	0x010a
        /*1422*/ 	.byte	0x3f
	.zero		1


	//   ....[62]....
        /*1424*/ 	.word	0x00012b20
        /*1428*/ 	.word	0x00000007
        /*142c*/ 	.word	0x00000000
        /*1430*/ 	.short	0x010a
        /*1432*/ 	.byte	0x3f
	.zero		1


	//   ....[63]....
        /*1434*/ 	.word	0x00012b70
        /*1438*/ 	.word	0x00000007
        /*143c*/ 	.word	0x00000000
        /*1440*/ 	.short	0x010a
        /*1442*/ 	.byte	0x3f
	.zero		1


	//   ....[64]....
        /*1444*/ 	.word	0x00012bc0
        /*1448*/ 	.word	0x00000007
        /*144c*/ 	.word	0x00000000
        /*1450*/ 	.short	0x010a
        /*1452*/ 	.byte	0x3f
	.zero		1


	//   ....[65]....
        /*1454*/ 	.word	0x00012c10
        /*1458*/ 	.word	0x00000007
        /*145c*/ 	.word	0x00000000
        /*1460*/ 	.short	0x010a
        /*1462*/ 	.byte	0x3f
	.zero		1


	//   ....[66]....
        /*1464*/ 	.word	0x00012c60
        /*1468*/ 	.word	0x00000007
        /*146c*/ 	.word	0x00000000
        /*1470*/ 	.short	0x010a
        /*1472*/ 	.byte	0x3f
	.zero		1


	//   ....[67]....
        /*1474*/ 	.word	0x00012cb0
        /*1478*/ 	.word	0x00000007
        /*147c*/ 	.word	0x00000000
        /*1480*/ 	.short	0x010a
        /*1482*/ 	.byte	0x3f
	.zero		1


	//----- nvinfo : EIATTR_NUM_MBARRIERS
	.align		4
.L_37:
        /*1484*/ 	.byte	0x03, 0x38
        /*1486*/ 	.short	0x001e


	//----- nvinfo : EIATTR_EXIT_INSTR_OFFSETS
	.align		4
        /*1488*/ 	.byte	0x04, 0x1c
        /*148a*/ 	.short	(.L_39 - .L_38)


	//   ....[0]....
.L_38:
        /*148c*/ 	.word	0x00000890


	//   ....[1]....
        /*1490*/ 	.word	0x00001200


	//   ....[2]....
        /*1494*/ 	.word	0x00010970


	//   ....[3]....
        /*1498*/ 	.word	0x00011080


	//   ....[4]....
        /*149c*/ 	.word	0x000126f0


	//----- nvinfo : EIATTR_MAX_THREADS
	.align		4
.L_39:
        /*14a0*/ 	.byte	0x04, 0x05
        /*14a2*/ 	.short	(.L_41 - .L_40)
.L_40:
        /*14a4*/ 	.word	0x00000180
        /*14a8*/ 	.word	0x00000001
        /*14ac*/ 	.word	0x00000001


	//----- nvinfo : EIATTR_CRS_STACK_SIZE
	.align		4
.L_41:
        /*14b0*/ 	.byte	0x04, 0x1e
        /*14b2*/ 	.short	(.L_43 - .L_42)
.L_42:
        /*14b4*/ 	.word	0x00000000


	//----- nvinfo : EIATTR_CBANK_PARAM_SIZE
	.align		4
.L_43:
        /*14b8*/ 	.byte	0x03, 0x19
        /*14ba*/ 	.short	0x0470


	//----- nvinfo : EIATTR_PARAM_CBANK
	.align		4
        /*14bc*/ 	.byte	0x04, 0x0a
        /*14be*/ 	.short	(.L_45 - .L_44)
	.align		4
.L_44:
        /*14c0*/ 	.word	index@(.nv.constant0._ZN7cutlass13device_kernelINS_4gemm6kernel13GemmUniversalIN4cute5tupleIJiiiiEEENS1_10collective13CollectiveMmaINS1_34MainloopSm90TmaGmmaWarpSpecializedILi14ENS5_IJNS4_1CILi1EEESB_SB_EEENS1_35KernelTmaWarpSpecializedCooperativeEEENS5_IJNSA_ILi256EEESF_NSA_ILi32EEEEEEaNS5_IJlSB_lEEEaSI_NS4_8TiledMMAINS4_8MMA_AtomIJNS4_4SM904GMMA27MMA_64x256x32_S32S8S8_SS_TNEEEENS4_6LayoutINS5_IJNSA_ILi2EEESB_SB_EEENS5_IJSB_NSA_ILi0EEESS_EEEEENS5_IJNS4_10UnderscoreESV_SV_EEEEENS4_13SM90_TMA_LOADENS4_14ComposedLayoutINS4_7SwizzleILi1ELi4ELi3EEENS4_18smem_ptr_flag_bitsILi8EEENSP_INS5_IJNSA_ILi8EEESG_EEENS5_IJSG_SB_EEEEEEEvNS4_8identityESY_S18_vS19_EENS_8epilogue10collective6detail29Sm90TmaWarpSpecializedAdapterINS1C_15DefaultEpilogueIaSI_SI_NS1B_6thread17LinearCombinationIaLi1EiiLNS1G_9ScaleType4KindE0ELNS_15FloatRoundStyleE2EaEENS1_15EpilogueDefaultEEEEEvvEEEEvNT_6ParamsE)
        /*14c4*/ 	.short	0x0210
        /*14c6*/ 	.short	0x0470


	//----- nvinfo : EIATTR_SW_WAR
	.align		4
.L_45:
        /*14c8*/ 	.byte	0x04, 0x36
        /*14ca*/ 	.short	(.L_47 - .L_46)
.L_46:
        /*14cc*/ 	.word	0x00000008
.L_47:


//--------------------- .nv.callgraph             --------------------------
	.section	.nv.callgraph,"",@"SHT_CUDA_CALLGRAPH"
	.align	4
	.sectionentsize	8
	.align		4
        /*0000*/ 	.word	0x00000000
	.align		4
        /*0004*/ 	.word	0xffffffff
	.align		4
        /*0008*/ 	.word	index@(_ZN7cutlass13device_kernelINS_4gemm6kernel13GemmUniversalIN4cute5tupleIJiiiiEEENS1_10collective13CollectiveMmaINS1_34MainloopSm90TmaGmmaWarpSpecializedILi14ENS5_IJNS4_1CILi1EEESB_SB_EEENS1_35KernelTmaWarpSpecializedCooperativeEEENS5_IJNSA_ILi256EEESF_NSA_ILi32EEEEEEaNS5_IJlSB_lEEEaSI_NS4_8TiledMMAINS4_8MMA_AtomIJNS4_4SM904GMMA27MMA_64x256x32_S32S8S8_SS_TNEEEENS4_6LayoutINS5_IJNSA_ILi2EEESB_SB_EEENS5_IJSB_NSA_ILi0EEESS_EEEEENS5_IJNS4_10UnderscoreESV_SV_EEEEENS4_13SM90_TMA_LOADENS4_14ComposedLayoutINS4_7SwizzleILi1ELi4ELi3EEENS4_18smem_ptr_flag_bitsILi8EEENSP_INS5_IJNSA_ILi8EEESG_EEENS5_IJSG_SB_EEEEEEEvNS4_8identityESY_S18_vS19_EENS_8epilogue10collective6detail29Sm90TmaWarpSpecializedAdapterINS1C_15DefaultEpilogueIaSI_SI_NS1B_6thread17LinearCombinationIaLi1EiiLNS1G_9ScaleType4KindE0ELNS_15FloatRoundStyleE2EaEENS1_15EpilogueDefaultEEEEEvvEEEEvNT_6ParamsE)
	.align		4
        /*000c*/ 	.word	index@(__assertfail)
	.align		4
        /*0010*/ 	.word	0x00000000
	.align		4
        /*0014*/ 	.word	0xfffffffe
	.align		4
        /*0018*/ 	.word	0x00000000
	.align		4
        /*001c*/ 	.word	0xfffffffd
	.align		4
        /*0020*/ 	.word	0x00000000
	.align		4
        /*0024*/ 	.word	0xfffffffc


//--------------------- .nv.constant4             --------------------------
	.section	.nv.constant4,"a",@progbits
	.align	8
	.align		8
.nv.constant4:
        /*0000*/ 	.dword	__assertfail
	.align		8
        /*0008*/ 	.dword	__unnamed_1
	.align		8
        /*0010*/ 	.dword	_ZN40_INTERNAL_f1691961_4_k_cu_6303d346_283524cuda3std3__45__cpo5beginE
	.align		8
        /*0018*/ 	.dword	_ZN40_INTERNAL_f1691961_4_k_cu_6303d346_283524cuda3std3__45__cpo3endE
	.align		8
        /*0020*/ 	.dword	_ZN40_INTERNAL_f1691961_4_k_cu_6303d346_283524cuda3std3__45__cpo6cbeginE
	.align		8
        /*0028*/ 	.dword	_ZN40_INTERNAL_f1691961_4_k_cu_6303d346_283524cuda3std3__45__cpo4cendE
	.align		8
        /*0030*/ 	.dword	_ZN40_INTERNAL_f1691961_4_k_cu_6303d346_283524cuda3std3__442_GLOBAL__N__f1691961_4_k_cu_6303d346_283526ignoreE
	.align		8
        /*0038*/ 	.dword	_ZN40_INTERNAL_f1691961_4_k_cu_6303d346_283524cuda3std3__419piecewise_constructE
	.align		8
        /*0040*/ 	.dword	_ZN40_INTERNAL_f1691961_4_k_cu_6303d346_283524cuda3std3__48in_placeE
	.align		8
        /*0048*/ 	.dword	_ZN40_INTERNAL_f1691961_4_k_cu_6303d346_283524cuda3std6ranges3__45__cpo4swapE
	.align		8
        /*0050*/ 	.dword	_ZN40_INTERNAL_f1691961_4_k_cu_6303d346_283524cuda3std6ranges3__45__cpo9iter_moveE
	.align		8
        /*0058*/ 	.dword	_ZN40_INTERNAL_f1691961_4_k_cu_6303d346_283524cute7productE
	.align		8
        /*0060*/ 	.dword	_ZN40_INTERNAL_f1691961_4_k_cu_6303d346_283524cute1_E
	.align		8
        /*0068*/ 	.dword	$str$22
	.align		8
        /*0070*/ 	.dword	$str$23


//--------------------- .text._ZN7cutlass13device_kernelINS_4gemm6kernel13GemmUniversalIN4cute5tupleIJiiiiEEENS1_10collective13CollectiveMmaINS1_34MainloopSm90TmaGmmaWarpSpecializedILi14ENS5_IJNS4_1CILi1EEESB_SB_EEENS1_35KernelTmaWarpSpecializedCooperativeEEENS5_IJNSA_ILi256EEESF_NSA_ILi32EEEEEEaNS5_IJlSB_lEEEaSI_NS4_8TiledMMAINS4_8MMA_AtomIJNS4_4SM904GMMA27MMA_64x256x32_S32S8S8_SS_TNEEEENS4_6LayoutINS5_IJNSA_ILi2EEESB_SB_EEENS5_IJSB_NSA_ILi0EEESS_EEEEENS5_IJNS4_10UnderscoreESV_SV_EEEEENS4_13SM90_TMA_LOADENS4_14ComposedLayoutINS4_7SwizzleILi1ELi4ELi3EEENS4_18smem_ptr_flag_bitsILi8EEENSP_INS5_IJNSA_ILi8EEESG_EEENS5_IJSG_SB_EEEEEEEvNS4_8identityESY_S18_vS19_EENS_8epilogue10collective6detail29Sm90TmaWarpSpecializedAdapterINS1C_15DefaultEpilogueIaSI_SI_NS1B_6thread17LinearCombinationIaLi1EiiLNS1G_9ScaleType4KindE0ELNS_15FloatRoundStyleE2EaEENS1_15EpilogueDefaultEEEEEvvEEEEvNT_6ParamsE --------------------------
	.section	.text._ZN7cutlass13device_kernelINS_4gemm6kernel13GemmUniversalIN4cute5tupleIJiiiiEEENS1_10collective13CollectiveMmaINS1_34MainloopSm90TmaGmmaWarpSpecializedILi14ENS5_IJNS4_1CILi1EEESB_SB_EEENS1_35KernelTmaWarpSpecializedCooperativeEEENS5_IJNSA_ILi256EEESF_NSA_ILi32EEEEEEaNS5_IJlSB_lEEEaSI_NS4_8TiledMMAINS4_8MMA_AtomIJNS4_4SM904GMMA27MMA_64x256x32_S32S8S8_SS_TNEEEENS4_6LayoutINS5_IJNSA_ILi2EEESB_SB_EEENS5_IJSB_NSA_ILi0EEESS_EEEEENS5_IJNS4_10UnderscoreESV_SV_EEEEENS4_13SM90_TMA_LOADENS4_14ComposedLayoutINS4_7SwizzleILi1ELi4ELi3EEENS4_18smem_ptr_flag_bitsILi8EEENSP_INS5_IJNSA_ILi8EEESG_EEENS5_IJSG_SB_EEEEEEEvNS4_8identityESY_S18_vS19_EENS_8epilogue10collective6detail29Sm90TmaWarpSpecializedAdapterINS1C_15DefaultEpilogueIaSI_SI_NS1B_6thread17LinearCombinationIaLi1EiiLNS1G_9ScaleType4KindE0ELNS_15FloatRoundStyleE2EaEENS1_15EpilogueDefaultEEEEEvvEEEEvNT_6ParamsE,"ax",@progbits
	.align	128
.text._ZN7cutlass13device_kernelINS_4gemm6kernel13GemmUniversalIN4cute5tupleIJiiiiEEENS1_10collective13CollectiveMmaINS1_34MainloopSm90TmaGmmaWarpSpecializedILi14ENS5_IJNS4_1CILi1EEESB_SB_EEENS1_35KernelTmaWarpSpecializedCooperativeEEENS5_IJNSA_ILi256EEESF_NSA_ILi32EEEEEEaNS5_IJlSB_lEEEaSI_NS4_8TiledMMAINS4_8MMA_AtomIJNS4_4SM904GMMA27MMA_64x256x32_S32S8S8_SS_TNEEEENS4_6LayoutINS5_IJNSA_ILi2EEESB_SB_EEENS5_IJSB_NSA_ILi0EEESS_EEEEENS5_IJNS4_10UnderscoreESV_SV_EEEEENS4_13SM90_TMA_LOADENS4_14ComposedLayoutINS4_7SwizzleILi1ELi4ELi3EEENS4_18smem_ptr_flag_bitsILi8EEENSP_INS5_IJNSA_ILi8EEESG_EEENS5_IJSG_SB_EEEEEEEvNS4_8identityESY_S18_vS19_EENS_8epilogue10collective6detail29Sm90TmaWarpSpecializedAdapterINS1C_15DefaultEpilogueIaSI_SI_NS1B_6thread17LinearCombinationIaLi1EiiLNS1G_9ScaleType4KindE0ELNS_15FloatRoundStyleE2EaEENS1_15EpilogueDefaultEEEEEvvEEEEvNT_6ParamsE:
        .type           _ZN7cutlass13device_kernelINS_4gemm6kernel13GemmUniversalIN4cute5tupleIJiiiiEEENS1_10collective13CollectiveMmaINS1_34MainloopSm90TmaGmmaWarpSpecializedILi14ENS5_IJNS4_1CILi1EEESB_SB_EEENS1_35KernelTmaWarpSpecializedCooperativeEEENS5_IJNSA_ILi256EEESF_NSA_ILi32EEEEEEaNS5_IJlSB_lEEEaSI_NS4_8TiledMMAINS4_8MMA_AtomIJNS4_4SM904GMMA27MMA_64x256x32_S32S8S8_SS_TNEEEENS4_6LayoutINS5_IJNSA_ILi2EEESB_SB_EEENS5_IJSB_NSA_ILi0EEESS_EEEEENS5_IJNS4_10UnderscoreESV_SV_EEEEENS4_13SM90_TMA_LOADENS4_14ComposedLayoutINS4_7SwizzleILi1ELi4ELi3EEENS4_18smem_ptr_flag_bitsILi8EEENSP_INS5_IJNSA_ILi8EEESG_EEENS5_IJSG_SB_EEEEEEEvNS4_8identityESY_S18_vS19_EENS_8epilogue10collective6detail29Sm90TmaWarpSpecializedAdapterINS1C_15DefaultEpilogueIaSI_SI_NS1B_6thread17LinearCombinationIaLi1EiiLNS1G_9ScaleType4KindE0ELNS_15FloatRoundStyleE2EaEENS1_15EpilogueDefaultEEEEEvvEEEEvNT_6ParamsE,@function
        .size           _ZN7cutlass13device_kernelINS_4gemm6kernel13GemmUniversalIN4cute5tupleIJiiiiEEENS1_10collective13CollectiveMmaINS1_34MainloopSm90TmaGmmaWarpSpecializedILi14ENS5_IJNS4_1CILi1EEESB_SB_EEENS1_35KernelTmaWarpSpecializedCooperativeEEENS5_IJNSA_ILi256EEESF_NSA_ILi32EEEEEEaNS5_IJlSB_lEEEaSI_NS4_8TiledMMAINS4_8MMA_AtomIJNS4_4SM904GMMA27MMA_64x256x32_S32S8S8_SS_TNEEEENS4_6LayoutINS5_IJNSA_ILi2EEESB_SB_EEENS5_IJSB_NSA_ILi0EEESS_EEEEENS5_IJNS4_10UnderscoreESV_SV_EEEEENS4_13SM90_TMA_LOADENS4_14ComposedLayoutINS4_7SwizzleILi1ELi4ELi3EEENS4_18smem_ptr_flag_bitsILi8EEENSP_INS5_IJNSA_ILi8EEESG_EEENS5_IJSG_SB_EEEEEEEvNS4_8identityESY_S18_vS19_EENS_8epilogue10collective6detail29Sm90TmaWarpSpecializedAdapterINS1C_15DefaultEpilogueIaSI_SI_NS1B_6thread17LinearCombinationIaLi1EiiLNS1G_9ScaleType4KindE0ELNS_15FloatRoundStyleE2EaEENS1_15EpilogueDefaultEEEEEvvEEEEvNT_6ParamsE,(.L_x_603 - _ZN7cutlass13device_kernelINS_4gemm6kernel13GemmUniversalIN4cute5tupleIJiiiiEEENS1_10collective13CollectiveMmaINS1_34MainloopSm90TmaGmmaWarpSpecializedILi14ENS5_IJNS4_1CILi1EEESB_SB_EEENS1_35KernelTmaWarpSpecializedCooperativeEEENS5_IJNSA_ILi256EEESF_NSA_ILi32EEEEEEaNS5_IJlSB_lEEEaSI_NS4_8TiledMMAINS4_8MMA_AtomIJNS4_4SM904GMMA27MMA_64x256x32_S32S8S8_SS_TNEEEENS4_6LayoutINS5_IJNSA_ILi2EEESB_SB_EEENS5_IJSB_NSA_ILi0EEESS_EEEEENS5_IJNS4_10UnderscoreESV_SV_EEEEENS4_13SM90_TMA_LOADENS4_14ComposedLayoutINS4_7SwizzleILi1ELi4ELi3EEENS4_18smem_ptr_flag_bitsILi8EEENSP_INS5_IJNSA_ILi8EEESG_EEENS5_IJSG_SB_EEEEEEEvNS4_8identityESY_S18_vS19_EENS_8epilogue10collective6detail29Sm90TmaWarpSpecializedAdapterINS1C_15DefaultEpilogueIaSI_SI_NS1B_6thread17LinearCombinationIaLi1EiiLNS1G_9ScaleType4KindE0ELNS_15FloatRoundStyleE2EaEENS1_15EpilogueDefaultEEEEEvvEEEEvNT_6ParamsE)
        .other          _ZN7cutlass13device_kernelINS_4gemm6kernel13GemmUniversalIN4cute5tupleIJiiiiEEENS1_10collective13CollectiveMmaINS1_34MainloopSm90TmaGmmaWarpSpecializedILi14ENS5_IJNS4_1CILi1EEESB_SB_EEENS1_35KernelTmaWarpSpecializedCooperativeEEENS5_IJNSA_ILi256EEESF_NSA_ILi32EEEEEEaNS5_IJlSB_lEEEaSI_NS4_8TiledMMAINS4_8MMA_AtomIJNS4_4SM904GMMA27MMA_64x256x32_S32S8S8_SS_TNEEEENS4_6LayoutINS5_IJNSA_ILi2EEESB_SB_EEENS5_IJSB_NSA_ILi0EEESS_EEEEENS5_IJNS4_10UnderscoreESV_SV_EEEEENS4_13SM90_TMA_LOADENS4_14ComposedLayoutINS4_7SwizzleILi1ELi4ELi3EEENS4_18smem_ptr_flag_bitsILi8EEENSP_INS5_IJNSA_ILi8EEESG_EEENS5_IJSG_SB_EEEEEEEvNS4_8identityESY_S18_vS19_EENS_8epilogue10collective6detail29Sm90TmaWarpSpecializedAdapterINS1C_15DefaultEpilogueIaSI_SI_NS1B_6thread17LinearCombinationIaLi1EiiLNS1G_9ScaleType4KindE0ELNS_15FloatRoundStyleE2EaEENS1_15EpilogueDefaultEEEEEvvEEEEvNT_6ParamsE,@"STO_CUDA_ENTRY STV_DEFAULT"
_ZN7cutlass13device_kernelINS_4gemm6kernel13GemmUniversalIN4cute5tupleIJiiiiEEENS1_10collective13CollectiveMmaINS1_34MainloopSm90TmaGmmaWarpSpecializedILi14ENS5_IJNS4_1CILi1EEESB_SB_EEENS1_35KernelTmaWarpSpecializedCooperativeEEENS5_IJNSA_ILi256EEESF_NSA_ILi32EEEEEEaNS5_IJlSB_lEEEaSI_NS4_8TiledMMAINS4_8MMA_AtomIJNS4_4SM904GMMA27MMA_64x256x32_S32S8S8_SS_TNEEEENS4_6LayoutINS5_IJNSA_ILi2EEESB_SB_EEENS5_IJSB_NSA_ILi0EEESS_EEEEENS5_IJNS4_10UnderscoreESV_SV_EEEEENS4_13SM90_TMA_LOADENS4_14ComposedLayoutINS4_7SwizzleILi1ELi4ELi3EEENS4_18smem_ptr_flag_bitsILi8EEENSP_INS5_IJNSA_ILi8EEESG_EEENS5_IJSG_SB_EEEEEEEvNS4_8identityESY_S18_vS19_EENS_8epilogue10collective6detail29Sm90TmaWarpSpecializedAdapterINS1C_15DefaultEpilogueIaSI_SI_NS1B_6thread17LinearCombinationIaLi1EiiLNS1G_9ScaleType4KindE0ELNS_15FloatRoundStyleE2EaEENS1_15EpilogueDefaultEEEEEvvEEEEvNT_6ParamsE:
[----:B------:R-:W0:Y:S02]  /*0000*/  LDC R1, c[0x0][0x28] ;  /* 0x00000a00ff017b82 */ /* 0x000e240000000800 */
[----:B0-----:R-:W-:Y:S01]  /*0010*/  VIADD R1, R1, 0xfffffd48 ;  /* 0xfffffd4801017836 */ /* 0x001fe20000000000 */
[----:B------:R-:W0:Y:S01]  /*0020*/  S2R R2, SR_TID.X ;  /* 0x0000000000027919 */ /* 0x000e220000002100 */
[----:B------:R-:W-:Y:S01]  /*0030*/  ELECT P0, URZ, PT ;  /* 0x00000000003f782f */ /* 0x000fe20003800000 */
[----:B------:R-:W-:Y:S01]  /*0040*/  BSSY B0, `(.L_x_0) ;  /* 0x0000015000007945 */ /* 0x000fe20003800000 */
[--C-:B0-----:R-:W-:Y:S02]  /*0050*/  SHF.R.U32.HI R0, RZ, 0x5, R2.reuse ;  /* 0x00000005ff007819 */ /* 0x101fe40000011602 */
[----:B------:R-:W-:-:S03]  /*0060*/  SHF.R.U32.HI R2, RZ, 0x7, R2 ;  /* 0x00000007ff027819 */ /* 0x000fc60000011602 */
[----:B------:R-:W0:Y:S04]  /*0070*/  SHFL.IDX PT, R3, R0, RZ, 0x1f ;  /* 0x00001fff00037589 */ /* 0x000e2800000e0000 */
[----:B------:R-:W1:Y:S01]  /*0080*/  SHFL.IDX PT, R2, R2, RZ, 0x1f ;  /* 0x00001fff02027589 */ /* 0x000e6200000e0000 */
[----:B0-----:R-:W-:Y:S02]  /*0090*/  R2UR UR10, R3 ;  /* 0x00000000030a72ca */ /* 0x001fe400000e0000 */
[----:B-1----:R-:W-:-:S11]  /*00a0*/  R2UR UR5, R2 ;  /* 0x00000000020572ca */ /* 0x002fd600000e0000 */
[----:B------:R-:W-:Y:S02]  /*00b0*/  USHF.R.S32.HI UR4, URZ, 0x1f, UR10 ;  /* 0x0000001f3f047899 */ /* 0x000fe4000801140a */
[----:B------:R-:W-:Y:S02]  /*00c0*/  ISETP.NE.OR P0, PT, RZ, UR10, !P0 ;  /* 0x0000000aff007c0c */ /* 0x000fe4000c705670 */
[----:B------:R-:W-:-:S04]  /*00d0*/  ULEA.HI UR4, UR4, UR10, URZ, 0x2 ;  /* 0x0000000a04047291 */ /* 0x000fc8000f8f103f */
[----:B------:R-:W-:-:S04]  /*00e0*/  ULOP3.LUT UR4, UR4, 0xfffffffc, URZ, 0xc0, !UPT ;  /* 0xfffffffc04047892 */ /* 0x000fc8000f8ec03f */
[----:B------:R-:W-:-:S03]  /*00f0*/  UIADD3 UR10, UR10, -UR4, URZ ;  /* 0x800000040a0a7290 */ /* 0x000fc6000fffe03f */
[----:B------:R-:W-:Y:S09]  /*0100*/  @P0 BRA `(.L_x_1) ;  /* 0x0000000000200947 */ /* 0x000ff20003800000 */
[----:B------:R-:W-:Y:S02]  /*0110*/  ULDC.64 UR6, c[0x0][0x198] ;  /* 0x0000660000067ab9 */ /* 0x000fe40000000a00 */
[----:B------:R-:W-:Y:S02]  /*0120*/  UIADD3 UR8, UP0, UR6, 0xf0, URZ ;  /* 0x000000f006087890 */ /* 0x000fe4000ff1e03f */
[----:B------:R-:W-:Y:S02]  /*0130*/  UIADD3 UR6, UP1, UR6, 0x1f0, URZ ;  /* 0x000001f006067890 */ /* 0x000fe4000ff3e03f */
[----:B------:R-:W-:Y:S02]  /*0140*/  UIADD3.X UR9, URZ, UR7, URZ, UP0, !UPT ;  /* 0x000000073f097290 */ /* 0x000fe400087fe43f */
[----:B------:R-:W-:-:S07]  /*0150*/  UIADD3.X UR7, URZ, UR7, URZ, UP1, !UPT ;  /* 0x000000073f077290 */ /* 0x000fce0008ffe43f */
[----:B------:R0:W-:Y:S02]  /*0160*/  UTMACCTL.PF [UR8] ;  /* 0x00000000080079b9 */ /* 0x0001e40008040000 */
[----:B------:R0:W-:Y:S02]  /*0170*/  UTMACCTL.PF [UR6] ;  /* 0x00000000060079b9 */ /* 0x0001e40008040000 */
[----:B0-----:R-:W-:Y:S01]  /*0180*/  NOP ;  /* 0x0000000000007918 */ /* 0x001fe20000000000 */
.L_x_1:
[----:B------:R-:W-:Y:S05]  /*0190*/  BSYNC B0 ;  /* 0x0000000000007941 */ /* 0x000fea0003800000 */
.L_x_0:
[----:B------:R-:W0:Y:S01]  /*01a0*/  SHFL.IDX PT, R2, R0, RZ, 0x1f ;  /* 0x00001fff00027589 */ /* 0x000e2200000e0000 */
[----:B------:R-:W-:Y:S01]  /*01b0*/  UISETP.NE.AND UP0, UPT, UR10, 0x3, UPT ;  /* 0x000000030a00788c */ /* 0x000fe2000bf05270 */
[----:B------:R-:W-:Y:S01]  /*01c0*/  ISETP.NE.AND P1, PT, RZ, UR5, PT ;  /* 0x00000005ff007c0c */ /* 0x000fe2000bf25270 */
[----:B------:R-:W-:Y:S02]  /*01d0*/  UIADD3 UR18, UR5, -0x1, URZ ;  /* 0xffffffff05127890 */ /* 0x000fe4000fffe03f */
[----:B------:R-:W-:Y:S02]  /*01e0*/  UISETP.EQ.OR UP0, UPT, UR10, URZ, !UP0 ;  /* 0x0000003f0a00728c */ /* 0x000fe4000c702670 */
[----:B------:R-:W-:Y:S02]  /*01f0*/  UISETP.GE.U32.AND UP1, UPT, UR18, 0x2, UPT ;  /* 0x000000021200788c */ /* 0x000fe4000bf26070 */
[----:B------:R-:W-:-:S04]  /*0200*/  UISETP.EQ.AND UP0, UPT, UR5, URZ, UP0 ;  /* 0x0000003f0500728c */ /* 0x000fc80008702270 */
[----:B------:R-:W-:-:S04]  /*0210*/  USEL UR40, URZ, 0x1, !UP0 ;  /* 0x000000013f287887 */ /* 0x000fc8000c000000 */
[----:B------:R-:W-:Y:S01]  /*0220*/  USEL UR40, UR40, 0x2, UP1 ;  /* 0x0000000228287887 */ /* 0x000fe20008800000 */
[----:B0-----:R-:W-:-:S13]  /*0230*/  ISETP.NE.AND P0, PT, R2, RZ, PT ;  /* 0x000000ff0200720c */ /* 0x001fda0003f05270 */
[----:B------:R-:W-:Y:S05]  /*0240*/  @P0 BRA `(.L_x_2) ;  /* 0x0000000000b40947 */ /* 0x000fea0003800000 */
[----:B------:R-:W-:Y:S01]  /*0250*/  ELECT P0, URZ, PT ;  /* 0x00000000003f782f */ /* 0x000fe20003800000 */
[----:B------:R-:W-:-:S12]  /*0260*/  BSSY B0, `(.L_x_2) ;  /* 0x000002b000007945 */ /* 0x000fd80003800000 */
[----:B------:R-:W-:Y:S05]  /*0270*/  @!P0 BRA `(.L_x_3) ;  /* 0x0000000000a48947 */ /* 0x000fea0003800000 */
[----:B------:R-:W0:Y:S01]  /*0280*/  S2UR UR8, SR_CgaCtaId ;  /* 0x00000000000879c3 */ /* 0x000e220000008800 */
[----:B------:R-:W-:Y:S01]  /*0290*/  UMOV UR4, 0x400 ;  /* 0x0000040000047882 */ /* 0x000fe20000000000 */
[----:B------:R-:W-:Y:S01]  /*02a0*/  UMOV UR5, 0x1 ;  /* 0x0000000100057882 */ /* 0x000fe20000000000 */
[----:B------:R-:W-:Y:S02]  /*02b0*/  UMOV UR6, 0x100 ;  /* 0x0000010000067882 */ /* 0x000fe40000000000 */
[----:B------:R-:W-:-:S04]  /*02c0*/  UIADD3 UR6, -UR6, 0x100000, URZ ;  /* 0x0010000006067890 */ /* 0x000fc8000fffe13f */
[----:B------:R-:W-:Y:S02]  /*02d0*/  USHF.L.U32 UR7, UR6, 0xb, URZ ;  /* 0x0000000b06077899 */ /* 0x000fe4000800063f */
[----:B------:R-:W-:Y:S02]  /*02e0*/  USHF.L.U32 UR6, UR6, 0x1, URZ ;  /* 0x0000000106067899 */ /* 0x000fe4000800063f */
[----:B0-----:R-:W-:Y:S02]  /*02f0*/  ULEA UR8, UR8, UR4, 0x18 ;  /* 0x0000000408087291 */ /* 0x001fe4000f8ec03f */
[----:B------:R-:W-:-:S04]  /*0300*/  UIADD3 UR4, -UR5, 0x100000, URZ ;  /* 0x0010000005047890 */ /* 0x000fc8000fffe13f */
[----:B------:R-:W-:Y:S02]  /*0310*/  USHF.L.U32 UR5, UR4, 0xb, URZ ;  /* 0x0000000b04057899 */ /* 0x000fe4000800063f */
[----:B------:R-:W-:Y:S01]  /*0320*/  USHF.L.U32 UR4, UR4, 0x1, URZ ;  /* 0x0000000104047899 */ /* 0x000fe2000800063f */
[----:B------:R-:W0:Y:S11]  /*0330*/  FENCE.VIEW.ASYNC.S ;  /* 0x00000000000073c6 */ /* 0x000e360000000000 */
[----:B0-----:R0:W1:Y:S01]  /*0340*/  SYNCS.EXCH.64 URZ, [UR8], UR4 ;  /* 0x00000004083f75b2 */ /* 0x0010620008000100 */
[----:B------:R0:W2:Y:S01]  /*0350*/  SYNCS.EXCH.64 URZ, [UR8+0x70], UR6 ;  /* 0x00007006083f75b2 */ /* 0x0000a20008000100 */
[----:B------:R0:W3:Y:S01]  /*0360*/  SYNCS.EXCH.64 URZ, [UR8+0x8], UR4 ;  /* 0x00000804083f75b2 */ /* 0x0000e20008000100 */
[----:B------:R0:W4:Y:S01]  /*0370*/  SYNCS.EXCH.64 URZ, [UR8+0x78], UR6 ;  /* 0x00007806083f75b2 */ /* 0x0001220008000100 */
[----:B------:R0:W0:Y:S01]  /*0380*/  SYNCS.EXCH.64 URZ, [UR8+0x10], UR4 ;  /* 0x00001004083f75b2 */ /* 0x0000220008000100 */
        /* <DEDUP_REMOVED lines=23> */
[----:B-1234-:R-:W-:Y:S01]  /*0500*/  NOP ;  /* 0x0000000000007918 */ /* 0x01efe20000000000 */
.L_x_3:
[----:B0-----:R-:W-:Y:S05]  /*0510*/  BSYNC B0 ;  /* 0x0000000000007941 */ /* 0x001fea0003800000 */
.L_x_2:
[----:B------:R-:W0:Y:S01]  /*0520*/  SHFL.IDX PT, R0, R0, RZ, 0x1f ;  /* 0x00001fff00007589 */ /* 0x000e2200000e0000 */
[----:B------:R-:W-:Y:S01]  /*0530*/  ELECT P0, URZ, PT ;  /* 0x00000000003f782f */ /* 0x000fe20003800000 */
[----:B------:R-:W1:Y:S01]  /*0540*/  S2UR UR17, SR_CTAID.Y ;  /* 0x00000000001179c3 */ /* 0x000e620000002600 */
[----:B------:R-:W-:Y:S01]  /*0550*/  ULDC UR5, c[0x0][0x65c] ;  /* 0x0001970000057ab9 */ /* 0x000fe20000000800 */
[----:B------:R-:W-:Y:S01]  /*0560*/  UMOV UR12, 0x20 ;  /* 0x00000020000c7882 */ /* 0x000fe20000000000 */
[----:B------:R-:W-:Y:S01]  /*0570*/  UISETP.NE.AND UP2, UPT, UR5, 0x1, UPT ;  /* 0x000000010500788c */ /* 0x000fe2000bf45270 */
[----:B------:R-:W-:Y:S01]  /*0580*/  NOP ;  /* 0x0000000000007918 */ /* 0x000fe20000000000 */
[----:B------:R-:W-:Y:S02]  /*0590*/  NOP ;  /* 0x0000000000007918 */ /* 0x000fe40000000000 */
[----:B------:R-:W-:Y:S01]  /*05a0*/  UP2UR UR46, UPR, URZ, 0x4 ;  /* 0x000000043f2e7883 */ /* 0x000fe20008000000 */
[----:B------:R-:W2:Y:S01]  /*05b0*/  S2UR UR4, SR_CTAID.X ;  /* 0x00000000000479c3 */ /* 0x000ea20000002500 */
[----:B------:R-:W-:-:S02]  /*05c0*/  PLOP3.LUT P2, PT, PT, PT, UP2, 0x80, 0x0 ;  /* 0x000000000000781c */ /* 0x000fc40003f4f028 */
[----:B------:R-:W-:Y:S02]  /*05d0*/  PLOP3.LUT P4, PT, PT, PT, UP2, 0x80, 0x0 ;  /* 0x000000000000781c */ /* 0x000fe40003f8f028 */
[----:B------:R-:W-:Y:S01]  /*05e0*/  PLOP3.LUT P3, PT, PT, PT, UP2, 0x80, 0x0 ;  /* 0x000000000000781c */ /* 0x000fe20003f6f028 */
[----:B------:R-:W-:Y:S01]  /*05f0*/  @UP2 ULDC UR14, c[0x0][0x10] ;  /* 0x00000400000e2ab9 */ /* 0x000fe20000000800 */
[----:B------:R-:W-:Y:S01]  /*0600*/  @UP2 UMOV UR9, URZ ;  /* 0x0000003f00092c82 */ /* 0x000fe20008000000 */
[----:B------:R-:W-:Y:S01]  /*0610*/  @!UP2 ULDC UR11, c[0x0][0xc] ;  /* 0x00000300000baab9 */ /* 0x000fe20000000800 */
[----:B0-----:R-:W-:Y:S01]  /*0620*/  ISETP.NE.OR P0, PT, R0, RZ, !P0 ;  /* 0x000000ff0000720c */ /* 0x001fe20004705670 */
[----:B-1----:R-:W-:Y:S02]  /*0630*/  @UP2 UMOV UR7, UR17 ;  /* 0x0000001100072c82 */ /* 0x002fe40008000000 */
[----:B------:R-:W-:Y:S01]  /*0640*/  @UP2 UMOV UR8, UR7 ;  /* 0x0000000700082c82 */ /* 0x000fe20008000000 */
[----:B------:R-:W-:Y:S01]  /*0650*/  @!UP2 UMOV UR7, UR17 ;  /* 0x000000110007ac82 */ /* 0x000fe20008000000 */
[----:B--2---:R-:W-:-:S08]  /*0660*/  @UP2 UIMAD.WIDE.U32 UR14, UR4, UR14, UR8 ;  /* 0x0000000e040e22a5 */ /* 0x004fd0000f8e0008 */
[----:B------:R-:W-:Y:S01]  /*0670*/  VOTEU.ALL UP0, P0 ;  /* 0x00000000003f7886 */ /* 0x000fe20000000000 */
[----:B------:R-:W-:Y:S01]  /*0680*/  VOTEU.ALL UP1, P0 ;  /* 0x00000000003f7886 */ /* 0x000fe20000020000 */
[----:B------:R-:W-:-:S03]  /*0690*/  IMAD.U32 R2, RZ, RZ, UR14 ;  /* 0x0000000eff027e24 */ /* 0x000fc6000f8e00ff */
[----:B------:R-:W0:Y:S01]  /*06a0*/  @!UP0 S2UR UR6, SR_CgaCtaId ;  /* 0x00000000000689c3 */ /* 0x000e220000008800 */
[----:B------:R-:W-:Y:S01]  /*06b0*/  @!UP0 UMOV UR5, 0x400 ;  /* 0x0000040000058882 */ /* 0x000fe20000000000 */
[----:B------:R-:W-:-:S04]  /*06c0*/  @!UP0 UIADD3 UR12, -UR12, 0x100000, URZ ;  /* 0x001000000c0c8890 */ /* 0x000fc8000fffe13f */
[----:B------:R-:W-:Y:S02]  /*06d0*/  @!UP0 USHF.L.U32 UR13, UR12, 0xb, URZ ;  /* 0x0000000b0c0d8899 */ /* 0x000fe4000800063f */
[----:B------:R-:W-:Y:S01]  /*06e0*/  @!UP0 USHF.L.U32 UR12, UR12, 0x1, URZ ;  /* 0x000000010c0c8899 */ /* 0x000fe2000800063f */
[----:B------:R-:W-:Y:S01]  /*06f0*/  IMAD.U32 R3, RZ, RZ, UR15 ;  /* 0x0000000fff037e24 */ /* 0x000fe2000f8e00ff */
[----:B0-----:R-:W-:Y:S01]  /*0700*/  @!UP0 ULEA UR16, UR6, UR5, 0x18 ;  /* 0x0000000506108291 */ /* 0x001fe2000f8ec03f */
[----:B------:R-:W-:Y:S01]  /*0710*/  VOTEU.ALL UP0, P0 ;  /* 0x00000000003f7886 */ /* 0x000fe20000000000 */
[----:B------:R-:W-:Y:S01]  /*0720*/  PLOP3.LUT P0, PT, PT, PT, UP2, 0x80, 0x0 ;  /* 0x000000000000781c */ /* 0x000fe20003f0f028 */
[----:B------:R-:W-:Y:S01]  /*0730*/  UMOV UR5, URZ ;  /* 0x0000003f00057c82 */ /* 0x000fe20008000000 */
[----:B------:R-:W-:Y:S01]  /*0740*/  @UP2 UMOV UR6, URZ ;  /* 0x0000003f00062c82 */ /* 0x000fe20008000000 */
[----:B------:R-:W-:Y:S02]  /*0750*/  @!UP2 UIMAD.WIDE.U32 UR8, UR11, UR7, UR4 ;  /* 0x000000070b08a2a5 */ /* 0x000fe4000f8e0004 */
[----:B------:R-:W-:-:S04]  /*0760*/  @UP2 UIADD3 UR6, UR15, UR6, URZ ;  /* 0x000000060f062290 */ /* 0x000fc8000fffe03f */
[----:B------:R-:W-:Y:S01]  /*0770*/  IMAD.U32 R5, RZ, RZ, UR9 ;  /* 0x00000009ff057e24 */ /* 0x000fe2000f8e00ff */
[----:B------:R-:W0:Y:S02]  /*0780*/  FENCE.VIEW.ASYNC.S ;  /* 0x00000000000073c6 */ /* 0x000e240000000000 */
[----:B0-----:R0:W1:Y:S01]  /*0790*/  @!UP0 SYNCS.EXCH.64 URZ, [UR16+0xf0], UR12 ;  /* 0x0000f00c103f85b2 */ /* 0x0010620008000100 */
[----:B------:R-:W-:Y:S02]  /*07a0*/  @P2 IMAD.U32 R6, RZ, RZ, UR6 ;  /* 0x00000006ff062e24 */ /* 0x000fe4000f8e00ff */
[----:B------:R-:W-:Y:S02]  /*07b0*/  @P0 IMAD.MOV.U32 R7, RZ, RZ, R2 ;  /* 0x000000ffff070224 */ /* 0x000fe400078e0002 */
[----:B------:R-:W-:Y:S02]  /*07c0*/  IMAD.U32 R2, RZ, RZ, UR8 ;  /* 0x00000008ff027e24 */ /* 0x000fe4000f8e00ff */
[----:B------:R-:W-:-:S02]  /*07d0*/  @!P4 IMAD.MOV.U32 R6, RZ, RZ, R5 ;  /* 0x000000ffff06c224 */ /* 0x000fc400078e0005 */
[----:B------:R-:W-:Y:S02]  /*07e0*/  @!P3 IMAD.MOV.U32 R7, RZ, RZ, R2 ;  /* 0x000000ffff07b224 */ /* 0x000fe400078e0002 */
[----:B------:R-:W-:Y:S01]  /*07f0*/  IMAD.U32 R3, RZ, RZ, UR9 ;  /* 0x00000009ff037e24 */ /* 0x000fe2000f8e00ff */
[----:B------:R0:W-:Y:S01]  /*0800*/  STL [R1+0x200], R6 ;  /* 0x0002000601007387 */ /* 0x0001e20000100800 */
[----:B------:R-:W-:-:S03]  /*0810*/  IMAD.U32 R4, RZ, RZ, UR8 ;  /* 0x00000008ff047e24 */ /* 0x000fc6000f8e00ff */
[----:B------:R0:W-:Y:S01]  /*0820*/  STL [R1+0x204], R7 ;  /* 0x0002040701007387 */ /* 0x0001e20000100800 */
[----:B------:R0:W1:Y:S01]  /*0830*/  @!UP1 SYNCS.EXCH.64 URZ, [UR16+0xf8], UR12 ;  /* 0x0000f80c103f95b2 */ /* 0x0000620008000100 */
[----:B------:R-:W-:Y:S01]  /*0840*/  NOP ;  /* 0x0000000000007918 */ /* 0x000fe20000000000 */
[----:B-1----:R-:W-:Y:S06]  /*0850*/  BAR.SYNC.DEFER_BLOCKING 0x0 ;  /* 0x0000000000007b1d */ /* 0x002fec0000010000 */
[----:B------:R-:W-:Y:S05]  /*0860*/  @!P1 BRA `(.L_x_4) ;  /* 0x0000010000449947 */ /* 0x000fea0003800000 */
[----:B------:R-:W-:-:S06]  /*0870*/  UISETP.GT.U32.AND UP0, UPT, UR18, 0x1, UPT ;  /* 0x000000011200788c */ /* 0x000fcc000bf04070 */
[----:B------:R-:W-:-:S13]  /*0880*/  PLOP3.LUT P0, PT, PT, PT, UP0, 0x80, 0x0 ;  /* 0x000000000000781c */ /* 0x000fda0003f0f008 */
[----:B0-----:R-:W-:Y:S05]  /*0890*/  @P0 EXIT ;  /* 0x000000000000094d */ /* 0x001fea0003800000 */
[----:B------:R-:W-:Y:S01]  /*08a0*/  ULDC.64 UR8, c[0x0][0x650] ;  /* 0x0001940000087ab9 */ /* 0x000fe20000000a00 */
[----:B------:R-:W-:Y:S01]  /*08b0*/  UMOV UR42, 0xffffffff ;  /* 0xffffffff002a7882 */ /* 0x000fe20000000000 */
[----:B------:R-:W-:Y:S01]  /*08c0*/  ISETP.GE.U32.AND P0, PT, R7, UR8, PT ;  /* 0x0000000807007c0c */ /* 0x000fe2000bf06070 */
[----:B------:R-:W-:Y:S01]  /*08d0*/  UMOV UR41, 0xffffffff ;  /* 0xffffffff00297882 */ /* 0x000fe20000000000 */
[----:B------:R-:W-:Y:S01]  /*08e0*/  UMOV UR44, 0xffffffff ;  /* 0xffffffff002c7882 */ /* 0x000fe20000000000 */
[----:B------:R-:W-:Y:S02]  /*08f0*/  PRMT R0, RZ, 0x7610, R0 ;  /* 0x00007610ff007816 */ /* 0x000fe40000000000 */
[----:B------:R-:W-:-:S13]  /*0900*/  ISETP.GE.U32.AND.EX P0, PT, R6, UR9, PT, P0 ;  /* 0x0000000906007c0c */ /* 0x000fda000bf06100 */
[----:B------:R-:W-:Y:S05]  /*0910*/  @P0 BRA `(.L_x_5) ;  /* 0x0000000400800947 */ /* 0x000fea0003800000 */
[----:B------:R-:W-:Y:S01]  /*0920*/  I2FP.F32.U32 R0, UR4 ;  /* 0x0000000400007c45 */ /* 0x000fe20008201000 */
[----:B------:R-:W-:Y:S01]  /*0930*/  ULDC.64 UR16, c[0x0][0x628] ;  /* 0x00018a0000107ab9 */ /* 0x000fe20000000a00 */
[----:B------:R-:W-:Y:S01]  /*0940*/  ULDC UR6, c[0x0][0x150] ;  /* 0x0000540000067ab9 */ /* 0x000fe20000000800 */
[----:B------:R-:W-:Y:S01]  /*0950*/  ISETP.NE.U32.AND P0, PT, RZ, UR16, PT ;  /* 0x00000010ff007c0c */ /* 0x000fe2000bf05070 */
[----:B------:R-:W-:Y:S01]  /*0960*/  ULDC UR15, c[0x0][0x630] ;  /* 0x00018c00000f7ab9 */ /* 0x000fe20000000800 */
[----:B------:R-:W-:Y:S01]  /*0970*/  FMUL R0, R0, UR6 ;  /* 0x0000000600007c20 */ /* 0x000fe20008400000 */
[----:B------:R-:W-:Y:S01]  /*0980*/  R2UR UR18, R7 ;  /* 0x00000000071272ca */ /* 0x000fe200000e0000 */
[----:B------:R-:W-:Y:S01]  /*0990*/  ULDC UR20, c[0x0][0x154] ;  /* 0x0000550000147ab9 */ /* 0x000fe20000000800 */
[----:B------:R-:W-:Y:S01]  /*09a0*/  ISETP.NE.AND.EX P0, PT, RZ, UR17, PT, P0 ;  /* 0x00000011ff007c0c */ /* 0x000fe2000bf05300 */
[----:B------:R0:W1:Y:S01]  /*09b0*/  F2I.U32.TRUNC.NTZ R2, R0 ;  /* 0x0000000000027305 */ /* 0x000062000020f000 */
[----:B------:R-:W-:-:S02]  /*09c0*/  R2UR UR19, R6 ;  /* 0x00000000061372ca */ /* 0x000fc400000e0000 */
[----:B------:R-:W-:Y:S02]  /*09d0*/  R2UR UR8, R7 ;  /* 0x00000000070872ca */ /* 0x000fe400000e0000 */
[----:B------:R-:W-:-:S07]  /*09e0*/  R2UR UR9, R6 ;  /* 0x00000000060972ca */ /* 0x000fce00000e0000 */
[----:B0-----:R-:W-:Y:S08]  /*09f0*/  @!P0 BRA `(.L_x_6) ;  /* 0x0000000000308947 */ /* 0x001ff00003800000 */
[----:B------:R-:W-:Y:S01]  /*0a00*/  R2UR UR8, R7 ;  /* 0x00000000070872ca */ /* 0x000fe200000e0000 */
[----:B------:R-:W-:Y:S01]  /*0a10*/  ULDC UR6, c[0x0][0x634] ;  /* 0x00018d0000067ab9 */ /* 0x000fe20000000800 */
[----:B------:R-:W-:-:S11]  /*0a20*/  R2UR UR14, R6 ;  /* 0x00000000060e72ca */ /* 0x000fd600000e0000 */
[----:B------:R-:W-:-:S04]  /*0a30*/  UIADD3 UR6, UP0, UR8, UR6, URZ ;  /* 0x0000000608067290 */ /* 0x000fc8000ff1e03f */
[----:B------:R-:W-:-:S04]  /*0a40*/  UIADD3.X UR14, URZ, UR14, URZ, UP0, !UPT ;  /* 0x0000000e3f0e7290 */ /* 0x000fc800087fe43f */
[----:B------:R-:W-:-:S04]  /*0a50*/  UIMAD.WIDE.U32 UR8, UR14, UR16, URZ ;  /* 0x000000100e0872a5 */ /* 0x000fc8000f8e003f */
[----:B------:R-:W-:Y:S02]  /*0a60*/  UIMAD.WIDE.U32 UR10, UP0, UR6, UR17, UR8 ;  /* 0x00000011060a72a5 */ /* 0x000fe4000f800008 */
[----:B------:R-:W-:Y:S02]  /*0a70*/  UIMAD.WIDE.U32 UR8, UR6, UR16, URZ ;  /* 0x00000010060872a5 */ /* 0x000fe4000f8e003f */
[----:B------:R-:W-:Y:S02]  /*0a80*/  UIADD3.X UR13, URZ, URZ, URZ, UP0, !UPT ;  /* 0x0000003f3f0d7290 */ /* 0x000fe400087fe43f */
[----:B------:R-:W-:Y:S01]  /*0a90*/  UIADD3 URZ, UP0, UR9, UR10, URZ ;  /* 0x0000000a093f7290 */ /* 0x000fe2000ff1e03f */
[----:B------:R-:W-:-:S03]  /*0aa0*/  UMOV UR12, UR11 ;  /* 0x0000000b000c7c82 */ /* 0x000fc60008000000 */
[----:B------:R-:W-:-:S12]  /*0ab0*/  UIMAD.WIDE.U32.X UR8, UR14, UR17, UR12, UP0 ;  /* 0x000000110e0872a5 */ /* 0x000fd800080e040c */
.L_x_6:
[----:B------:R-:W-:Y:S01]  /*0ac0*/  USHF.R.U64 UR44, UR8, UR15, UR9 ;  /* 0x0000000f082c7299 */ /* 0x000fe20008001209 */
[----:B------:R-:W-:Y:S01]  /*0ad0*/  I2FP.F32.U32 R0, UR7 ;  /* 0x0000000700007c45 */ /* 0x000fe20008201000 */
[----:B------:R-:W-:Y:S01]  /*0ae0*/  USHF.R.U32.HI UR5, URZ, UR15, UR9 ;  /* 0x0000000f3f057299 */ /* 0x000fe20008011609 */
[----:B-1----:R-:W-:Y:S01]  /*0af0*/  R2UR UR12, R2 ;  /* 0x00000000020c72ca */ /* 0x002fe200000e0000 */
[----:B------:R-:W-:Y:S02]  /*0b00*/  UIADD3 UR6, UP0, URZ, -UR44, URZ ;  /* 0x8000002c3f067290 */ /* 0x000fe4000ff1e03f */
[----:B------:R-:W-:Y:S01]  /*0b10*/  FMUL R0, R0, UR20 ;  /* 0x0000001400007c20 */ /* 0x000fe20008400000 */
[----:B------:R-:W-:Y:S01]  /*0b20*/  ULDC.64 UR8, c[0x0][0x620] ;  /* 0x0001880000087ab9 */ /* 0x000fe20000000a00 */
[----:B------:R-:W-:Y:S01]  /*0b30*/  UIADD3.X UR5, URZ, ~UR5, URZ, UP0, !UPT ;  /* 0x800000053f057290 */ /* 0x000fe200087fe43f */
[----:B------:R-:W-:Y:S01]  /*0b40*/  UMOV UR10, UR18 ;  /* 0x00000012000a7c82 */ /* 0x000fe20008000000 */
[----:B------:R-:W-:-:S02]  /*0b50*/  UMOV UR11, UR19 ;  /* 0x00000013000b7c82 */ /* 0x000fc40008000000 */
[----:B------:R-:W-:Y:S01]  /*0b60*/  UIMAD UR5, UR5, UR8, URZ ;  /* 0x00000008050572a4 */ /* 0x000fe2000f8e023f */
[----:B------:R-:W0:Y:S01]  /*0b70*/  F2I.U32.TRUNC.NTZ R0, R0 ;  /* 0x0000000000007305 */ /* 0x000e22000020f000 */
[----:B------:R-:W-:Y:S02]  /*0b80*/  UIMAD.WIDE.U32 UR10, UR6, UR8, UR10 ;  /* 0x00000008060a72a5 */ /* 0x000fe4000f8e000a */
[----:B------:R-:W-:Y:S01]  /*0b90*/  UIMAD UR6, UR6, UR9, UR5 ;  /* 0x00000009060672a4 */ /* 0x000fe2000f8e0205 */
[----:B------:R-:W-:Y:S01]  /*0ba0*/  ULDC UR21, c[0x0][0x658] ;  /* 0x0001960000157ab9 */ /* 0x000fe20000000800 */
[----:B------:R-:W-:Y:S02]  /*0bb0*/  UMOV UR19, 0xffffffff ;  /* 0xffffffff00137882 */ /* 0x000fe40000000000 */
[----:B------:R-:W-:Y:S01]  /*0bc0*/  UIADD3 UR6, UR11, UR6, URZ ;  /* 0x000000060b067290 */ /* 0x000fe2000fffe03f */
[----:B------:R-:W-:Y:S01]  /*0bd0*/  ULDC UR15, c[0x0][0x618] ;  /* 0x00018600000f7ab9 */ /* 0x000fe20000000800 */
[----:B------:R-:W-:Y:S01]  /*0be0*/  ULDC.64 UR8, c[0x0][0x640] ;  /* 0x0001900000087ab9 */ /* 0x000fe20000000a00 */
[----:B------:R-:W-:Y:S01]  /*0bf0*/  USHF.L.U32 UR11, UR19, UR21, URZ ;  /* 0x00000015130b7299 */ /* 0x000fe2000800063f */
[----:B------:R-:W-:Y:S01]  /*0c00*/  ISETP.NE.U32.AND P0, PT, RZ, UR8, PT ;  /* 0x00000008ff007c0c */ /* 0x000fe2000bf05070 */
[----:B------:R-:W-:-:S02]  /*0c10*/  USHF.R.U64 UR19, UR10, UR15, UR6 ;  /* 0x0000000f0a137299 */ /* 0x000fc40008001206 */
[----:B------:R-:W-:Y:S01]  /*0c20*/  USHF.R.U32.HI UR10, URZ, UR15, UR6 ;  /* 0x0000000f3f0a7299 */ /* 0x000fe20008011606 */
[----:B0-----:R-:W-:Y:S01]  /*0c30*/  R2UR UR14, R0 ;  /* 0x00000000000e72ca */ /* 0x001fe200000e0000 */
[----:B------:R-:W-:Y:S01]  /*0c40*/  ULDC UR17, c[0x0][0x608] ;  /* 0x0001820000117ab9 */ /* 0x000fe20000000800 */
[----:B------:R-:W-:Y:S01]  /*0c50*/  ISETP.NE.AND.EX P0, PT, RZ, UR9, PT, P0 ;  /* 0x00000009ff007c0c */ /* 0x000fe2000bf05300 */
[----:B------:R-:W-:Y:S02]  /*0c60*/  USHF.R.U64 UR23, UR19, UR17, UR10 ;  /* 0x0000001113177299 */ /* 0x000fe4000800120a */
[----:B------:R-:W-:Y:S01]  /*0c70*/  USHF.R.U32.HI UR10, URZ, UR17, UR10 ;  /* 0x000000113f0a7299 */ /* 0x000fe2000801160a */
[----:B------:R-:W-:Y:S01]  /*0c80*/  UMOV UR16, 0x1 ;  /* 0x0000000100107882 */ /* 0x000fe20000000000 */
[----:B------:R-:W-:Y:S02]  /*0c90*/  UIADD3 UR12, -UR12, URZ, URZ ;  /* 0x0000003f0c0c7290 */ /* 0x000fe4000fffe13f */
[----:B------:R-:W-:-:S02]  /*0ca0*/  USHF.R.U64 UR24, UR23, UR21, UR10 ;  /* 0x0000001517187299 */ /* 0x000fc4000800120a */
[----:B------:R-:W-:Y:S01]  /*0cb0*/  USHF.L.U32 UR6, UR16, UR21, URZ ;  /* 0x0000001510067299 */ /* 0x000fe2000800063f */
[----:B------:R-:W-:Y:S01]  /*0cc0*/  ULDC UR13, c[0x0][0x144] ;  /* 0x00005100000d7ab9 */ /* 0x000fe20000000800 */
[----:B------:R-:W-:Y:S01]  /*0cd0*/  ULDC UR5, c[0x0][0x600] ;  /* 0x0001800000057ab9 */ /* 0x000fe20000000800 */
[----:B------:R-:W-:Y:S02]  /*0ce0*/  ULOP3.LUT UR16, URZ, UR11, URZ, 0x33, !UPT ;  /* 0x0000000b3f107292 */ /* 0x000fe4000f8e333f */
[----:B------:R-:W-:Y:S02]  /*0cf0*/  USHF.R.U32.HI UR11, URZ, UR21, UR10 ;  /* 0x000000153f0b7299 */ /* 0x000fe4000801160a */
[----:B------:R-:W-:Y:S02]  /*0d00*/  UIADD3 UR18, UR5, -0x1, URZ ;  /* 0xffffffff05127890 */ /* 0x000fe4000fffe03f */
[----:B------:R-:W-:Y:S02]  /*0d10*/  UIADD3 UR20, -UR14, URZ, URZ ;  /* 0x0000003f0e147290 */ /* 0x000fe4000fffe13f */
[----:B------:R-:W-:Y:S01]  /*0d20*/  UIMAD UR4, UR13, UR12, UR4 ;  /* 0x0000000c0d0472a4 */ /* 0x000fe2000f8e0204 */
[----:B------:R-:W-:Y:S01]  /*0d30*/  ULDC UR25, c[0x0][0x148] ;  /* 0x0000520000197ab9 */ /* 0x000fe20000000800 */
[----:B------:R-:W-:Y:S01]  /*0d40*/  ULDC UR21, c[0x0][0x648] ;  /* 0x0001920000157ab9 */ /* 0x000fe20000000800 */
[----:B------:R-:W-:Y:S01]  /*0d50*/  ULDC UR22, c[0x0][0x638] ;  /* 0x00018e0000167ab9 */ /* 0x000fe20000000800 */
[----:B------:R-:W-:Y:S01]  /*0d60*/  UMOV UR10, UR24 ;  /* 0x00000018000a7c82 */ /* 0x000fe20008000000 */
[----:B------:R-:W-:Y:S07]  /*0d70*/  @!P0 BRA `(.L_x_7) ;  /* 0x0000000000308947 */ /* 0x000fee0003800000 */
[----:B------:R-:W-:Y:S02]  /*0d80*/  ULDC UR14, c[0x0][0x64c] ;  /* 0x00019300000e7ab9 */ /* 0x000fe40000000800 */
        /* <DEDUP_REMOVED lines=8> */
[----:B------:R-:W-:-:S07]  /*0e10*/  UIMAD.WIDE.U32.X UR8, UR17, UR9, UR14, UP0 ;  /* 0x00000009110872a5 */ /* 0x000fce00080e040e */
[----:B------:R-:W-:Y:S01]  /*0e20*/  UMOV UR10, UR8 ;  /* 0x00000008000a7c82 */ /* 0x000fe20008000000 */
[----:B------:R-:W-:-:S05]  /*0e30*/  UMOV UR11, UR9 ;  /* 0x00000009000b7c82 */ /* 0x000fca0008000000 */
.L_x_7:
[----:B------:R-:W-:Y:S01]  /*0e40*/  UISETP.NE.AND UP0, UPT, UR46, URZ, UPT ;  /* 0x0000003f2e00728c */ /* 0x000fe2000bf05270 */
[----:B------:R-:W-:Y:S01]  /*0e50*/  IMAD.MOV.U32 R0, RZ, RZ, 0x1 ;  /* 0x00000001ff007424 */ /* 0x000fe200078e00ff */
[----:B------:R-:W-:Y:S02]  /*0e60*/  USHF.R.U64 UR8, UR10, UR21, UR11 ;  /* 0x000000150a087299 */ /* 0x000fe4000800120b */
[----:B------:R-:W-:Y:S02]  /*0e70*/  ULOP3.LUT UR16, UR23, UR16, URZ, 0xc0, !UPT ;  /* 0x0000001017107292 */ /* 0x000fe4000f8ec03f */
[----:B------:R-:W-:Y:S02]  /*0e80*/  ULOP3.LUT UR18, UR19, UR18, URZ, 0xc0, !UPT ;  /* 0x0000001213127292 */ /* 0x000fe4000f8ec03f */
[----:B------:R-:W-:-:S03]  /*0e90*/  UIMAD UR16, UR6, UR8, UR16 ;  /* 0x00000008061072a4 */ /* 0x000fc6000f8e0210 */
[----:B------:R-:W-:Y:S02]  /*0ea0*/  @UP0 UIMAD UR4, UR25, UR20, UR7 ;  /* 0x00000014190402a4 */ /* 0x000fe4000f8e0207 */
[----:B------:R-:W-:-:S04]  /*0eb0*/  UIADD3 UR7, -UR8, URZ, URZ ;  /* 0x0000003f08077290 */ /* 0x000fc8000fffe13f */
[----:B------:R-:W-:-:S03]  /*0ec0*/  UIMAD UR6, UR7, UR22, UR24 ;  /* 0x00000016070672a4 */ /* 0x000fc6000f8e0218 */
[----:B------:R-:W-:Y:S01]  /*0ed0*/  ULDC UR7, c[0x0][0x610] ;  /* 0x0001840000077ab9 */ /* 0x000fe20000000800 */
[----:B------:R-:W-:Y:S02]  /*0ee0*/  UIMAD UR6, UR6, UR5, UR18 ;  /* 0x00000005060672a4 */ /* 0x000fe4000f8e0212 */
[----:B------:R-:W-:-:S04]  /*0ef0*/  UIMAD UR4, UR16, UR7, UR4 ;  /* 0x00000007100472a4 */ /* 0x000fc8000f8e0204 */
[----:B------:R-:W-:Y:S02]  /*0f00*/  USEL UR41, UR6, UR4, !UP0 ;  /* 0x0000000406297287 */ /* 0x000fe4000c000000 */
[----:B------:R-:W-:-:S12]  /*0f10*/  USEL UR42, UR4, UR6, !UP0 ;  /* 0x00000006042a7287 */ /* 0x000fd8000c000000 */
.L_x_5:
[----:B------:R-:W-:-:S08]  /*0f20*/  NOP ;  /* 0x0000000000007918 */ /* 0x000fd00000000000 */
[----:B------:R-:W0:Y:S02]  /*0f30*/  USETMAXREG.TRY_ALLOC.CTAPOOL UP0, 0xf0 ;  /* 0x000000f0000079c8 */ /* 0x000e240008000600 */
[----:B0-----:R-:W-:-:S13]  /*0f40*/  PLOP3.LUT P0, PT, PT, PT, UP0, 0x80, 0x0 ;  /* 0x000000000000781c */ /* 0x001fda0003f0f008 */
[----:B------:R-:W-:Y:S05]  /*0f50*/  @!P0 BRA `(.L_x_5) ;  /* 0xfffffffc00f08947 */ /* 0x000fea000383ffff */
[----:B------:R-:W-:Y:S01]  /*0f60*/  ULDC.64 UR4, c[0x0][0x598] ;  /* 0x0001660000047ab9 */ /* 0x000fe20000000a00 */
[----:B------:R-:W-:Y:S01]  /*0f70*/  ULDC.64 UR36, c[0x0][0x208] ;  /* 0x0000820000247ab9 */ /* 0x000fe20000000a00 */
[----:B------:R-:W-:-:S04]  /*0f80*/  ISETP.NE.U32.AND P0, PT, RZ, UR4, PT ;  /* 0x00000004ff007c0c */ /* 0x000fc8000bf05070 */
[----:B------:R-:W-:-:S13]  /*0f90*/  ISETP.NE.AND.EX P0, PT, RZ, UR5, PT, P0 ;  /* 0x00000005ff007c0c */ /* 0x000fda000bf05300 */
[----:B------:R-:W-:Y:S05]  /*0fa0*/  @!P0 BRA `(.L_x_8) ;  /* 0x00000000001c8947 */ /* 0x000fea0003800000 */
[----:B------:R-:W0:Y:S02]  /*0fb0*/  LDC.64 R2, c[0x0][0x598] ;  /* 0x00016600ff027b82 */ /* 0x000e240000000a00 */
[----:B0-----:R-:W2:Y:S02]  /*0fc0*/  LDG.E.64 R2, desc[UR36][R2.64] ;  /* 0x0000002402027981 */ /* 0x001ea4000c1e1b00 */
[----:B--2---:R-:W-:-:S04]  /*0fd0*/  ISETP.NE.U32.AND P0, PT, R2, RZ, PT ;  /* 0x000000ff0200720c */ /* 0x004fc80003f05070 */
[----:B------:R-:W-:-:S13]  /*0fe0*/  ISETP.NE.AND.EX P0, PT, R3, RZ, PT, P0 ;  /* 0x000000ff0300720c */ /* 0x000fda0003f05300 */
[----:B------:R-:W-:Y:S05]  /*0ff0*/  @!P0 BRA `(.L_x_8) ;  /* 0x0000000000088947 */ /* 0x000fea0003800000 */
[----:B------:R0:W5:Y:S01]  /*1000*/  LD.E R17, desc[UR36][R2.64] ;  /* 0x0000002402117980 */ /* 0x000162000c101900 */
[----:B------:R-:W-:Y:S05]  /*1010*/  BRA `(.L_x_9) ;  /* 0x0000000000247947 */ /* 0x000fea0003800000 */
.L_x_8:
[----:B------:R-:W-:Y:S02]  /*1020*/  ULDC.64 UR4, c[0x0][0x588] ;  /* 0x0001620000047ab9 */ /* 0x000fe40000000a00 */
[----:B------:R-:W-:-:S04]  /*1030*/  ISETP.NE.U32.AND P0, PT, RZ, UR4, PT ;  /* 0x00000004ff007c0c */ /* 0x000fc8000bf05070 */
[----:B------:R-:W-:-:S13]  /*1040*/  ISETP.NE.AND.EX P0, PT, RZ, UR5, PT, P0 ;  /* 0x00000005ff007c0c */ /* 0x000fda000bf05300 */
[----:B------:R-:W-:Y:S05]  /*1050*/  @!P0 BRA `(.L_x_10) ;  /* 0x00000000000c8947 */ /* 0x000fea0003800000 */
[----:B------:R-:W0:Y:S02]  /*1060*/  LDC.64 R2, c[0x0][0x588] ;  /* 0x00016200ff027b82 */ /* 0x000e240000000a00 */
[----:B0-----:R1:W5:Y:S01]  /*1070*/  LDG.E R17, desc[UR36][R2.64] ;  /* 0x0000002402117981 */ /* 0x001362000c1e1900 */
[----:B------:R-:W-:Y:S05]  /*1080*/  BRA `(.L_x_9) ;  /* 0x0000000000087947 */ /* 0x000fea0003800000 */
.L_x_10:
[----:B------:R-:W-:Y:S02]  /*1090*/  ULDC UR4, c[0x0][0x580] ;  /* 0x0001600000047ab9 */ /* 0x000fe40000000800 */
[----:B------:R-:W-:-:S07]  /*10a0*/  IMAD.U32 R17, RZ, RZ, UR4 ;  /* 0x00000004ff117e24 */ /* 0x000fce000f8e00ff */
.L_x_9:
[----:B------:R-:W-:Y:S02]  /*10b0*/  ULDC.64 UR4, c[0x0][0x5a0] ;  /* 0x0001680000047ab9 */ /* 0x000fe40000000a00 */
[----:B------:R-:W-:-:S04]  /*10c0*/  ISETP.NE.U32.AND P0, PT, RZ, UR4, PT ;  /* 0x00000004ff007c0c */ /* 0x000fc8000bf05070 */
[----:B------:R-:W-:-:S13]  /*10d0*/  ISETP.NE.AND.EX P0, PT, RZ, UR5, PT, P0 ;  /* 0x00000005ff007c0c */ /* 0x000fda000bf05300 */
[----:B------:R-:W-:Y:S05]  /*10e0*/  @!P0 BRA `(.L_x_11) ;  /* 0x00000000001c8947 */ /* 0x000fea0003800000 */
[----:B01----:R-:W0:Y:S02]  /*10f0*/  LDC.64 R2, c[0x0][0x5a0] ;  /* 0x00016800ff027b82 */ /* 0x003e240000000a00 */
[----:B0-----:R-:W2:Y:S02]  /*1100*/  LDG.E.64 R2, desc[UR36][R2.64] ;  /* 0x0000002402027981 */ /* 0x001ea4000c1e1b00 */
[----:B--2---:R-:W-:-:S04]  /*1110*/  ISETP.NE.U32.AND P0, PT, R2, RZ, PT ;  /* 0x000000ff0200720c */ /* 0x004fc80003f05070 */
[----:B------:R-:W-:-:S13]  /*1120*/  ISETP.NE.AND.EX P0, PT, R3, RZ, PT, P0 ;  /* 0x000000ff0300720c */ /* 0x000fda0003f05300 */
[----:B------:R-:W-:Y:S05]  /*1130*/  @!P0 BRA `(.L_x_11) ;  /* 0x0000000000088947 */ /* 0x000fea0003800000 */
[----:B------:R0:W5:Y:S01]  /*1140*/  LD.E R18, desc[UR36][R2.64] ;  /* 0x0000002402127980 */ /* 0x000162000c101900 */
[----:B------:R-:W-:Y:S05]  /*1150*/  BRA `(.L_x_12) ;  /* 0x0000000000247947 */ /* 0x000fea0003800000 */
.L_x_11:
[----:B------:R-:W-:Y:S02]  /*1160*/  ULDC.64 UR4, c[0x0][0x590] ;  /* 0x0001640000047ab9 */ /* 0x000fe40000000a00 */
[----:B------:R-:W-:-:S04]  /*1170*/  ISETP.NE.U32.AND P0, PT, RZ, UR4, PT ;  /* 0x00000004ff007c0c */ /* 0x000fc8000bf05070 */
[----:B------:R-:W-:-:S13]  /*1180*/  ISETP.NE.AND.EX P0, PT, RZ, UR5, PT, P0 ;  /* 0x00000005ff007c0c */ /* 0x000fda000bf05300 */
[----:B------:R-:W-:Y:S05]  /*1190*/  @!P0 BRA `(.L_x_13) ;  /* 0x00000000000c8947 */ /* 0x000fea0003800000 */
[----:B------:R-:W2:Y:S02]  /*11a0*/  LDC.64 R18, c[0x0][0x590] ;  /* 0x00016400ff127b82 */ /* 0x000ea40000000a00 */
[----:B--2---:R2:W5:Y:S01]  /*11b0*/  LDG.E R18, desc[UR36][R18.64] ;  /* 0x0000002412127981 */ /* 0x004562000c1e1900 */
[----:B------:R-:W-:Y:S05]  /*11c0*/  BRA `(.L_x_12) ;  /* 0x0000000000087947 */ /* 0x000fea0003800000 */
.L_x_13:
[----:B------:R-:W-:Y:S02]  /*11d0*/  ULDC UR4, c[0x0][0x584] ;  /* 0x0001610000047ab9 */ /* 0x000fe40000000800 */
[----:B------:R-:W-:-:S07]  /*11e0*/  IMAD.U32 R18, RZ, RZ, UR4 ;  /* 0x00000004ff127e24 */ /* 0x000fce000f8e00ff */
.L_x_12:
[----:B------:R-:W-:-:S13]  /*11f0*/  LOP3.LUT P0, RZ, R0, 0xff, RZ, 0xc0, !PT ;  /* 0x000000ff00ff7812 */ /* 0x000fda000780c0ff */
[----:B------:R-:W-:Y:S05]  /*1200*/  @!P0 EXIT ;  /* 0x000000000000894d */ /* 0x000fea0003800000 */
[----:B------:R-:W-:Y:S01]  /*1210*/  ULDC UR4, c[0x0][0x28c] ;  /* 0x0000a30000047ab9 */ /* 0x000fe20000000800 */
[----:B------:R-:W-:Y:S01]  /*1220*/  UMOV UR39, URZ ;  /* 0x0000003f00277c82 */ /* 0x000fe20008000000 */
[----:B------:R-:W-:Y:S01]  /*1230*/  UIADD3 UR4, UR4, 0x1f, URZ ;  /* 0x0000001f04047890 */ /* 0x000fe2000fffe03f */
[----:B------:R-:W-:-:S03]  /*1240*/  UMOV UR38, URZ ;  /* 0x0000003f00267c82 */ /* 0x000fc60008000000 */
[----:B------:R-:W-:-:S04]  /*1250*/  USHF.R.S32.HI UR5, URZ, 0x1f, UR4 ;  /* 0x0000001f3f057899 */ /* 0x000fc80008011404 */
[----:B------:R-:W-:-:S04]  /*1260*/  ULEA.HI UR5, UR5, UR4, URZ, 0x5 ;  /* 0x0000000405057291 */ /* 0x000fc8000f8f283f */
[----:B------:R-:W-:-:S12]  /*1270*/  USHF.R.S32.HI UR43, URZ, 0x5, UR5 ;  /* 0x000000053f2b7899 */ /* 0x000fd80008011405 */
.L_x_547:
[----:B------:R-:W3:Y:S01]  /*1280*/  S2R R0, SR_TID.X ;  /* 0x0000000000007919 */ /* 0x000ee20000002100 */
[----:B----4-:R-:W4:Y:S01]  /*1290*/  S2UR UR7, SR_CgaCtaId ;  /* 0x00000000000779c3 */ /* 0x010f220000008800 */
[----:B------:R-:W-:Y:S02]  /*12a0*/  UMOV UR6, 0x400 ;  /* 0x0000040000067882 */ /* 0x000fe40000000000 */
[----:B----4-:R-:W-:Y:S01]  /*12b0*/  ULEA UR6, UR7, UR6, 0x18 ;  /* 0x0000000607067291 */ /* 0x010fe2000f8ec03f */
[----:B---3--:R-:W-:-:S04]  /*12c0*/  LOP3.LUT R0, R0, 0x80, RZ, 0xc0, !PT ;  /* 0x0000008000007812 */ /* 0x008fc800078ec0ff */
[----:B------:R-:W-:-:S06]  /*12d0*/  SHF.R.U32.HI R0, RZ, 0x7, R0 ;  /* 0x00000007ff007819 */ /* 0x000fcc0000011600 */
[----:B------:R-:W3:Y:S02]  /*12e0*/  SHFL.IDX PT, R0, R0, RZ, 0x1f ;  /* 0x00001fff00007589 */ /* 0x000ee400000e0000 */
[----:B---3--:R-:W-:-:S13]  /*12f0*/  R2UR UR4, R0 ;  /* 0x00000000000472ca */ /* 0x008fda00000e0000 */
[----:B------:R-:W-:-:S04]  /*1300*/  ULEA.HI UR5, UR4, UR4, URZ, 0x1 ;  /* 0x0000000404057291 */ /* 0x000fc8000f8f083f */
[----:B------:R-:W-:-:S04]  /*1310*/  ULOP3.LUT UR5, UR5, 0x1ffffe, URZ, 0xc0, !UPT ;  /* 0x001ffffe05057892 */ /* 0x000fc8000f8ec03f */
[----:B------:R-:W-:-:S03]  /*1320*/  UIADD3 UR5, UR4, -UR5, URZ ;  /* 0x8000000504057290 */ /* 0x000fc6000fffe03f */
[----:B------:R-:W-:Y:S01]  /*1330*/  ULDC UR4, c[0x0][0x28c] ;  /* 0x0000a30000047ab9 */ /* 0x000fe20000000800 */
[----:B------:R-:W-:Y:S01]  /*1340*/  ULEA UR5, UR5, UR6, 0xb ;  /* 0x0000000605057291 */ /* 0x000fe2000f8e583f */
[----:B------:R-:W-:-:S03]  /*1350*/  ISETP.LT.AND P0, PT, RZ, UR4, PT ;  /* 0x00000004ff007c0c */ /* 0x000fc6000bf01270 */
[----:B------:R-:W-:-:S04]  /*1360*/  UIADD3 UR5, UR5, 0x200, URZ ;  /* 0x0000020005057890 */ /* 0x000fc8000fffe03f */
[----:B------:R-:W-:-:S04]  /*1370*/  USHF.R.U32.HI UR5, URZ, 0x4, UR5 ;  /* 0x000000043f057899 */ /* 0x000fc80008011605 */
[----:B------:R-:W-:-:S04]  /*1380*/  ULOP3.LUT UR5, UR5, 0x3fff, URZ, 0xc0, !UPT ;  /* 0x00003fff05057892 */ /* 0x000fc8000f8ec03f */
[----:B------:R-:W-:Y:S01]  /*1390*/  ULOP3.LUT UR45, UR5, 0x10000, URZ, 0xfc, !UPT ;  /* 0x00010000052d7892 */ /* 0x000fe2000f8efc3f */
[----:B------:R-:W-:Y:S11]  /*13a0*/  @P0 BRA `(.L_x_14) ;  /* 0x0000000000400947 */ /* 0x000ff60003800000 */
[----:B------:R-:W-:Y:S01]  /*13b0*/  MOV R0, 0x0 ;  /* 0x0000000000007802 */ /* 0x000fe20000000f00 */
[----:B------:R-:W-:Y:S01]  /*13c0*/  ULDC.64 UR4, c[0x4][0x68] ;  /* 0x01001a0000047ab9 */ /* 0x000fe20000000a00 */
[----:B------:R-:W-:Y:S01]  /*13d0*/  ULDC.64 UR6, c[0x4][0x8] ;  /* 0x0100020000067ab9 */ /* 0x000fe20000000a00 */
[----:B------:R-:W-:Y:S01]  /*13e0*/  IMAD.U32 R4, RZ, RZ, UR4 ;  /* 0x00000004ff047e24 */ /* 0x000fe2000f8e00ff */
[----:B01----:R0:W1:Y:S01]  /*13f0*/  LDC.64 R2, c[0x4][R0] ;  /* 0x0100000000027b82 */ /* 0x0030620000000a00 */
[----:B------:R-:W-:Y:S01]  /*1400*/  IMAD.U32 R5, RZ, RZ, UR5 ;  /* 0x00000005ff057e24 */ /* 0x000fe2000f8e00ff */
[----:B------:R-:W-:Y:S01]  /*1410*/  ULDC.64 UR4, c[0x4][0x70] ;  /* 0x01001c0000047ab9 */ /* 0x000fe20000000a00 */
[----:B------:R-:W-:Y:S02]  /*1420*/  IMAD.U32 R10, RZ, RZ, UR6 ;  /* 0x00000006ff0a7e24 */ /* 0x000fe4000f8e00ff */
[----:B------:R-:W-:Y:S02]  /*1430*/  IMAD.U32 R6, RZ, RZ, UR4 ;  /* 0x00000004ff067e24 */ /* 0x000fe4000f8e00ff */
[----:B------:R-:W-:-:S02]  /*1440*/  IMAD.U32 R7, RZ, RZ, UR5 ;  /* 0x00000005ff077e24 */ /* 0x000fc4000f8e00ff */
[----:B------:R-:W-:Y:S02]  /*1450*/  IMAD.U32 R11, RZ, RZ, UR7 ;  /* 0x00000007ff0b7e24 */ /* 0x000fe4000f8e00ff */
[----:B------:R-:W-:Y:S02]  /*1460*/  IMAD.MOV.U32 R8, RZ, RZ, 0x1e1 ;  /* 0x000001e1ff087424 */ /* 0x000fe400078e00ff */
[----:B------:R-:W-:Y:S02]  /*1470*/  IMAD.MOV.U32 R12, RZ, RZ, 0x1 ;  /* 0x00000001ff0c7424 */ /* 0x000fe400078e00ff */
[----:B0-----:R-:W-:-:S07]  /*1480*/  IMAD.MOV.U32 R13, RZ, RZ, RZ ;  /* 0x000000ffff0d7224 */ /* 0x001fce00078e00ff */
[----:B------:R-:W-:-:S07]  /*1490*/  LEPC R20, `(.L_x_14) ;  /* 0x000000001014794e */ /* 0x000fce0000000000 */
[----:B-12--5:R-:W-:Y:S05]  /*14a0*/  CALL.ABS.NOINC R2 ;  /* 0x0000000002007343 */ /* 0x026fea0003c00000 */
.L_x_14:
[----:B------:R-:W-:-:S06]  /*14b0*/  ULOP3.LUT UR4, UR40, 0x1, URZ, 0xfc, !UPT ;  /* 0x0000000128047892 */ /* 0x000fcc000f8efc3f */
[----:B------:R-:W-:-:S05]  /*14c0*/  IMAD.U32 R0, RZ, RZ, UR4 ;  /* 0x00000004ff007e24 */ /* 0x000fca000f8e00ff */
[----:B------:R-:W-:-:S13]  /*14d0*/  ISETP.NE.AND P0, PT, R0, 0x3, PT ;  /* 0x000000030000780c */ /* 0x000fda0003f05270 */
[----:B------:R-:W-:Y:S05]  /*14e0*/  @!P0 BRA `(.L_x_15) ;  /* 0x0000000000048947 */ /* 0x000fea0003800000 */
[----:B------:R-:W-:Y:S01]  /*14f0*/  BPT.TRAP 0x1 ;  /* 0x000000040000795c */ /* 0x000fe20000300000 */
.L_x_15:
[----:B------:R-:W3:Y:S01]  /*1500*/  S2UR UR5, SR_CgaCtaId ;  /* 0x00000000000579c3 */ /* 0x000ee20000008800 */
[----:B------:R-:W-:Y:S01]  /*1510*/  UMOV UR4, 0x400 ;  /* 0x0000040000047882 */ /* 0x000fe20000000000 */
[----:B01----:R-:W-:Y:S02]  /*1520*/  IMAD.U32 R2, RZ, RZ, UR39 ;  /* 0x00000027ff027e24 */ /* 0x003fe4000f8e00ff */
[----:B------:R-:W-:-:S03]  /*1530*/  IMAD.U32 R3, RZ, RZ, UR38 ;  /* 0x00000026ff037e24 */ /* 0x000fc6000f8e00ff */
[----:B------:R-:W-:Y:S01]  /*1540*/  SHF.L.U32 R2, R2, 0x1f, RZ ;  /* 0x0000001f02027819 */ /* 0x000fe200000006ff */
[----:B---3--:R-:W-:-:S06]  /*1550*/  ULEA UR4, UR5, UR4, 0x18 ;  /* 0x0000000405047291 */ /* 0x008fcc000f8ec03f */
[----:B------:R-:W-:-:S04]  /*1560*/  IMAD.U32 R0, RZ, RZ, UR4 ;  /* 0x00000004ff007e24 */ /* 0x000fc8000f8e00ff */
[----:B------:R-:W-:-:S04]  /*1570*/  IMAD R3, R3, 0x8, R0 ;  /* 0x0000000803037824 */ /* 0x000fc800078e0200 */
[----:B------:R0:W1:Y:S01]  /*1580*/  SYNCS.PHASECHK.TRANS64.TRYWAIT P1, [R3+URZ], R2 ;  /* 0x00000002030075a7 */ /* 0x000062000802017f */
[----:B------:R-:W-:Y:S05]  /*1590*/  @!P0 BRA `(.L_x_16) ;  /* 0x0000000000048947 */ /* 0x000fea0003800000 */
[----:B------:R-:W-:Y:S01]  /*15a0*/  BPT.TRAP 0x1 ;  /* 0x000000040000795c */ /* 0x000fe20000300000 */
.L_x_16:
[----:B-1----:R-:W-:Y:S05]  /*15b0*/  @P1 BRA `(.L_x_17) ;  /* 0x0000000000081947 */ /* 0x002fea0003800000 */
[----:B------:R-:W1:Y:S02]  /*15c0*/  SYNCS.PHASECHK.TRANS64.TRYWAIT P1, [R3+URZ], R2 ;  /* 0x00000002030075a7 */ /* 0x000e64000802017f */
[----:B-1----:R-:W-:Y:S05]  /*15d0*/  @!P1 BRA `(.L_x_18) ;  /* 0x0000011000489947 */ /* 0x002fea0003800000 */
.L_x_17:
[----:B------:R-:W-:-:S04]  /*15e0*/  UISETP.LT.AND UP0, UPT, UR43, 0x1, UPT ;  /* 0x000000012b00788c */ /* 0x000fc8000bf01270 */
[----:B------:R-:W-:-:S06]  /*15f0*/  USEL UR4, UR43, 0x1, UP0 ;  /* 0x000000012b047887 */ /* 0x000fcc0008000000 */
[----:B01----:R-:W-:Y:S01]  /*1600*/  IMAD.U32 R3, RZ, RZ, UR4 ;  /* 0x00000004ff037e24 */ /* 0x003fe2000f8e00ff */
[----:B------:R-:W-:Y:S05]  /*1610*/  WARPSYNC.ALL ;  /* 0x0000000000007948 */ /* 0x000fea0003800000 */
[----:B------:R-:W-:-:S04]  /*1620*/  IADD3 R3, -R3, UR43, RZ ;  /* 0x0000002b03037c10 */ /* 0x000fc8000fffe1ff */
[----:B------:R-:W-:Y:S02]  /*1630*/  ISETP.GE.AND P1, PT, R3, 0x1, PT ;  /* 0x000000010300780c */ /* 0x000fe40003f26270 */
[----:B------:R-:W-:Y:S01]  /*1640*/  R2UR UR4, R0 ;  /* 0x00000000000472ca */ /* 0x000fe200000e0000 */
[----:B------:R-:W-:Y:S01]  /*1650*/  WARPGROUP.ARRIVE ;  /* 0x00000000000079c5 */ /* 0x000fe20000000000 */
[----:B------:R-:W-:Y:S01]  /*1660*/  UMOV UR5, 0xc0000010 ;  /* 0xc000001000057882 */ /* 0x000fe20000000000 */
[----:B------:R-:W-:-:S10]  /*1670*/  UMOV UR7, 0xc0000010 ;  /* 0xc000001000077882 */ /* 0x000fd40000000000 */
[----:B------:R-:W-:-:S04]  /*1680*/  UIADD3 UR4, UR4, 0x1c200, URZ ;  /* 0x0001c20004047890 */ /* 0x000fc8000fffe03f */
[----:B------:R-:W-:-:S04]  /*1690*/  USHF.R.U32.HI UR4, URZ, 0x4, UR4 ;  /* 0x000000043f047899 */ /* 0x000fc80008011604 */
[----:B------:R-:W-:-:S04]  /*16a0*/  ULOP3.LUT UR4, UR4, 0x3fff, URZ, 0xc0, !UPT ;  /* 0x00003fff04047892 */ /* 0x000fc8000f8ec03f */
[----:B------:R-:W-:Y:S02]  /*16b0*/  ULOP3.LUT UR10, UR4, 0x10000, URZ, 0xfc, !UPT ;  /* 0x00010000040a7892 */ /* 0x000fe4000f8efc3f */
[----:B------:R-:W-:Y:S02]  /*16c0*/  ULEA UR4, UR38, UR45, 0x9 ;  /* 0x0000002d26047291 */ /* 0x000fe4000f8e483f */
[----:B------:R-:W-:-:S09]  /*16d0*/  ULEA UR6, UR38, UR10, 0x9 ;  /* 0x0000000a26067291 */ /* 0x000fd2000f8e483f */
[----:B------:R-:W-:Y:S01]  /*16e0*/  IGMMA.64x256x32.S8.S8 R24, gdesc[UR4], RZ, !UPT, gsb0 ;  /* 0x06600000041879f1 */ /* 0x000fe2000c0410ff */
[----:B------:R-:W-:Y:S01]  /*16f0*/  UIADD3 UR4, UR4, 0x100, URZ ;  /* 0x0000010004047890 */ /* 0x000fe2000fffe03f */
[----:B------:R-:W-:Y:S01]  /*1700*/  UMOV UR5, 0xc0000010 ;  /* 0xc000001000057882 */ /* 0x000fe20000000000 */
[----:B------:R-:W-:Y:S02]  /*1710*/  WARPGROUP.DEPBAR.LE gsb0, 0x0 ;  /* 0x00008000000079c5 */ /* 0x000fe40000010000 */
[----:B------:R-:W-:Y:S04]  /*1720*/  STL.64 [R1], R24 ;  /* 0x0000001801007387 */ /* 0x000fe80000100a00 */
[----:B------:R-:W-:Y:S04]  /*1730*/  STL.64 [R1+0x8], R26 ;  /* 0x0000081a01007387 */ /* 0x000fe80000100a00 */
        /* <DEDUP_REMOVED lines=61> */
[----:B------:R0:W-:Y:S02]  /*1b10*/  STL.64 [R1+0x1f8], R150 ;  /* 0x0001f89601007387 */ /* 0x0001e40000100a00 */
[----:B0-----:R-:W-:-:S06]  /*1b20*/  WARPGROUP.ARRIVE ;  /* 0x00000000000079c5 */ /* 0x001fcc0000000000 */
[----:B------:R-:W-:Y:S03]  /*1b30*/  IGMMA.64x256x32.S8.S8 R24, gdesc[UR4], RZ, !UPT, gsb0 ;  /* 0x06600000041879f1 */ /* 0x000fe6000c0410ff */
[----:B------:R-:W-:Y:S02]  /*1b40*/  WARPGROUP.DEPBAR.LE gsb0, 0x0 ;  /* 0x00008000000079c5 */ /* 0x000fe40000010000 */
[----:B------:R-:W-:Y:S05]  /*1b50*/  @!P1 BRA `(.L_x_19) ;  /* 0x0000000c00909947 */ /* 0x000fea0003800000 */
[----:B------:R-:W-:Y:S02]  /*1b60*/  UIADD3 UR4, UR38, 0x1, URZ ;  /* 0x0000000126047890 */ /* 0x000fe4000fffe03f */
[----:B------:R-:W-:Y:S02]  /*1b70*/  UMOV UR9, UR38 ;  /* 0x0000002600097c82 */ /* 0x000fe40008000000 */
[----:B------:R-:W-:-:S04]  /*1b80*/  UISETP.NE.AND UP0, UPT, UR4, 0xe, UPT ;  /* 0x0000000e0400788c */ /* 0x000fc8000bf05270 */
[----:B------:R-:W-:Y:S02]  /*1b90*/  USEL UR5, URZ, 0x1, UP0 ;  /* 0x000000013f057887 */ /* 0x000fe40008000000 */
[----:B------:R-:W-:Y:S02]  /*1ba0*/  USEL UR8, UR4, URZ, UP0 ;  /* 0x0000003f04087287 */ /* 0x000fe40008000000 */
[----:B------:R-:W-:-:S06]  /*1bb0*/  ULOP3.LUT UR5, UR39, UR5, URZ, 0x3c, !UPT ;  /* 0x0000000527057292 */ /* 0x000fcc000f8e3c3f */
[----:B------:R-:W-:-:S07]  /*1bc0*/  IMAD.U32 R2, RZ, RZ, UR5 ;  /* 0x00000005ff027e24 */ /* 0x000fce000f8e00ff */
.L_x_26:
[----:B01----:R-:W-:Y:S05]  /*1bd0*/  @!P0 BRA `(.L_x_20) ;  /* 0x0000000000048947 */ /* 0x003fea0003800000 */
[----:B------:R-:W-:Y:S01]  /*1be0*/  BPT.TRAP 0x1 ;  /* 0x000000040000795c */ /* 0x000fe20000300000 */
.L_x_20:
[----:B------:R-:W0:Y:S01]  /*1bf0*/  S2UR UR5, SR_CgaCtaId ;  /* 0x00000000000579c3 */ /* 0x000e220000008800 */
[----:B------:R-:W-:Y:S01]  /*1c00*/  UMOV UR4, 0x400 ;  /* 0x0000040000047882 */ /* 0x000fe20000000000 */
[----:B------:R-:W-:Y:S01]  /*1c10*/  IMAD.U32 R4, RZ, RZ, UR8 ;  /* 0x00000008ff047e24 */ /* 0x000fe2000f8e00ff */
[----:B------:R-:W-:Y:S01]  /*1c20*/  SHF.L.U32 R5, R2, 0x1f, RZ ;  /* 0x0000001f02057819 */ /* 0x000fe200000006ff */
[----:B0-----:R-:W-:-:S06]  /*1c30*/  ULEA UR4, UR5, UR4, 0x18 ;  /* 0x0000000405047291 */ /* 0x001fcc000f8ec03f */
[----:B------:R-:W-:-:S04]  /*1c40*/  IMAD.U32 R0, RZ, RZ, UR4 ;  /* 0x00000004ff007e24 */ /* 0x000fc8000f8e00ff */
[----:B------:R-:W-:-:S04]  /*1c50*/  IMAD R4, R4, 0x8, R0 ;  /* 0x0000000804047824 */ /* 0x000fc800078e0200 */
[----:B------:R0:W1:Y:S01]  /*1c60*/  SYNCS.PHASECHK.TRANS64.TRYWAIT P1, [R4+URZ], R5 ;  /* 0x00000005040075a7 */ /* 0x000062000802017f */
[----:B------:R-:W-:Y:S05]  /*1c70*/  @!P0 BRA `(.L_x_21) ;  /* 0x0000000000048947 */ /* 0x000fea0003800000 */
[----:B------:R-:W-:Y:S01]  /*1c80*/  BPT.TRAP 0x1 ;  /* 0x000000040000795c */ /* 0x000fe20000300000 */
.L_x_21:
[----:B-1----:R-:W-:Y:S05]  /*1c90*/  @P1 BRA `(.L_x_22) ;  /* 0x0000000000081947 */ /* 0x002fea0003800000 */
[----:B------:R-:W1:Y:S02]  /*1ca0*/  SYNCS.PHASECHK.TRANS64.TRYWAIT P1, [R4+URZ], R5 ;  /* 0x00000005040075a7 */ /* 0x000e64000802017f */
[----:B-1----:R-:W-:Y:S05]  /*1cb0*/  @!P1 BRA `(.L_x_23) ;  /* 0x0000010800a49947 */ /* 0x002fea0003800000 */
.L_x_22:
        /* <DEDUP_REMOVED lines=21> */
[----:B------:R3:W-:Y:S04]  /*1e10*/  STL.64 [R1+0x208], R108 ;  /* 0x0002086c01007387 */ /* 0x0007e80000100a00 */
[----:B---3--:R-:W3:Y:S04]  /*1e20*/  LDL.LU.64 R108, [R1] ;  /* 0x00000000016c7983 */ /* 0x008ee80000300a00 */
[----:B------:R-:W3:Y:S04]  /*1e30*/  LDL.LU.64 R110, [R1+0x8] ;  /* 0x00000800016e7983 */ /* 0x000ee80000300a00 */
        /* <DEDUP_REMOVED lines=61> */
[----:B------:R-:W3:Y:S01]  /*2210*/  LDL.LU.64 R234, [R1+0x1f8] ;  /* 0x0001f80001ea7983 */ /* 0x000ee20000300a00 */
[----:B------:R-:W-:-:S02]  /*2220*/  ULEA UR4, UR8, UR45, 0x9 ;  /* 0x0000002d08047291 */ /* 0x000fc4000f8e483f */
[----:B------:R-:W-:Y:S01]  /*2230*/  ULEA UR6, UR8, UR10, 0x9 ;  /* 0x0000000a08067291 */ /* 0x000fe2000f8e483f */
[----:B------:R-:W-:Y:S01]  /*2240*/  UMOV UR5, 0xc0000010 ;  /* 0xc000001000057882 */ /* 0x000fe20000000000 */
[----:B------:R-:W-:Y:S01]  /*2250*/  UMOV UR7, 0xc0000010 ;  /* 0xc000001000077882 */ /* 0x000fe20000000000 */
[----:B---3--:R-:W-:-:S06]  /*2260*/  WARPGROUP.ARRIVE ;  /* 0x00000000000079c5 */ /* 0x008fcc0000000000 */
[----:B------:R-:W-:Y:S03]  /*2270*/  IGMMA.64x256x32.S8.S8 R108, gdesc[UR4], R108, gsb0 ;  /* 0x06600000046c79f1 */ /* 0x000fe6000804106c */
        /* <DEDUP_REMOVED lines=65> */
[----:B---3--:R-:W3:Y:S04]  /*2690*/  LDL.LU.64 R150, [R1+0x2b0] ;  /* 0x0002b00001967983 */ /* 0x008ee80000300a00 */
        /* <DEDUP_REMOVED lines=21> */
[----:B------:R-:W-:Y:S01]  /*27f0*/  UIADD3 UR4, UR4, 0x100, URZ ;  /* 0x0000010004047890 */ /* 0x000fe2000fffe03f */
[----:B------:R-:W-:Y:S01]  /*2800*/  UMOV UR5, 0xc0000010 ;  /* 0xc000001000057882 */ /* 0x000fe20000000000 */
[----:B---3--:R-:W-:-:S07]  /*2810*/  WARPGROUP.ARRIVE ;  /* 0x00000000000079c5 */ /* 0x008fce0000000000 */
[----:B------:R-:W-:Y:S03]  /*2820*/  IGMMA.64x256x32.S8.S8 R24, gdesc[UR4], R24, gsb0 ;  /* 0x06600000041879f1 */ /* 0x000fe60008041018 */
[----:B------:R-:W-:Y:S02]  /*2830*/  WARPGROUP.DEPBAR.LE gsb0, 0x0 ;  /* 0x00008000000079c5 */ /* 0x000fe40000010000 */
[----:B----4-:R-:W-:Y:S05]  /*2840*/  @!P0 BRA `(.L_x_24) ;  /* 0x0000000000048947 */ /* 0x010fea0003800000 */
[----:B------:R-:W-:Y:S01]  /*2850*/  BPT.TRAP 0x1 ;  /* 0x000000040000795c */ /* 0x000fe20000300000 */
.L_x_24:
[----:B------:R-:W-:Y:S01]  /*2860*/  R2UR UR4, R0 ;  /* 0x00000000000472ca */ /* 0x000fe200000e0000 */
[----:B------:R-:W-:-:S06]  /*2870*/  UISETP.GT.U32.AND UP0, UPT, UR40, 0x1, UPT ;  /* 0x000000012800788c */ /* 0x000fcc000bf04070 */
[----:B------:R-:W-:-:S06]  /*2880*/  PLOP3.LUT P1, PT, PT, PT, UP0, 0x80, 0x0 ;  /* 0x000000000000781c */ /* 0x000fcc0003f2f008 */
[----:B------:R-:W-:-:S04]  /*2890*/  ULEA UR4, UR9, UR4, 0x3 ;  /* 0x0000000409047291 */ /* 0x000fc8000f8e183f */
[----:B------:R-:W-:-:S04]  /*28a0*/  UIADD3 UR4, UR4, 0x70, URZ ;  /* 0x0000007004047890 */ /* 0x000fc8000fffe03f */
[----:B------:R-:W-:-:S09]  /*28b0*/  UPRMT UR4, URZ, 0x654, UR4 ;  /* 0x000006543f047896 */ /* 0x000fd20008000004 */
[----:B------:R-:W-:Y:S01]  /*28c0*/  SYNCS.ARRIVE.TRANS64.RED.A1T0 RZ, [UR4], RZ ;  /* 0x000000ffffff79a7 */ /* 0x000fe20008100404 */
[----:B------:R-:W-:Y:S05]  /*28d0*/  @P1 BRA `(.L_x_25) ;  /* 0x0000000000041947 */ /* 0x000fea0003800000 */
[----:B------:R-:W-:Y:S01]  /*28e0*/  BPT.TRAP 0x1 ;  /* 0x000000040000795c */ /* 0x000fe20000300000 */
.L_x_25:
[----:B------:R-:W-:Y:S01]  /*28f0*/  UIADD3 UR8, UR8, 0x1, URZ ;  /* 0x0000000108087890 */ /* 0x000fe2000fffe03f */
[C---:B------:R-:W-:Y:S01]  /*2900*/  ISETP.GT.AND P1, PT, R3.reuse, 0x1, PT ;  /* 0x000000010300780c */ /* 0x040fe20003f24270 */
[----:B------:R-:W-:Y:S01]  /*2910*/  UIADD3 UR9, UR9, 0x1, URZ ;  /* 0x0000000109097890 */ /* 0x000fe2000fffe03f */
[----:B------:R-:W-:Y:S01]  /*2920*/  VIADD R3, R3, 0xffffffff ;  /* 0xffffffff03037836 */ /* 0x000fe20000000000 */
[----:B------:R-:W-:Y:S02]  /*2930*/  UISETP.NE.AND UP0, UPT, UR8, 0xe, UPT ;  /* 0x0000000e0800788c */ /* 0x000fe4000bf05270 */
[----:B------:R-:W-:Y:S02]  /*2940*/  UISETP.NE.AND UP1, UPT, UR9, 0xe, UPT ;  /* 0x0000000e0900788c */ /* 0x000fe4000bf25270 */
[----:B------:R-:W-:Y:S02]  /*2950*/  USEL UR4, URZ, 0x1, UP0 ;  /* 0x000000013f047887 */ /* 0x000fe40008000000 */
[----:B------:R-:W-:-:S02]  /*2960*/  USEL UR8, UR8, URZ, UP0 ;  /* 0x0000003f08087287 */ /* 0x000fc40008000000 */
[----:B------:R-:W-:Y:S02]  /*2970*/  USEL UR9, UR9, URZ, UP1 ;  /* 0x0000003f09097287 */ /* 0x000fe40008800000 */
[----:B------:R-:W-:Y:S01]  /*2980*/  LOP3.LUT R2, R2, UR4, RZ, 0x3c, !PT ;  /* 0x0000000402027c12 */ /* 0x000fe2000f8e3cff */
[----:B------:R-:W-:Y:S09]  /*2990*/  @P1 BRA `(.L_x_26) ;  /* 0xfffffff0008c1947 */ /* 0x000ff2000383ffff */
.L_x_19:
[----:B------:R-:W3:Y:S02]  /*29a0*/  LDC R2, c[0x0][0x28c] ;  /* 0x0000a300ff027b82 */ /* 0x000ee40000000800 */
[----:B---3--:R-:W-:-:S13]  /*29b0*/  ISETP.GE.AND P1, PT, R2, 0x1, PT ;  /* 0x000000010200780c */ /* 0x008fda0003f26270 */
[----:B------:R-:W-:Y:S05]  /*29c0*/  @!P1 BRA `(.L_x_27) ;  /* 0x0000000000489947 */ /* 0x000fea0003800000 */
[----:B------:R-:W-:Y:S05]  /*29d0*/  @!P0 BRA `(.L_x_28) ;  /* 0x0000000000048947 */ /* 0x000fea0003800000 */
[----:B------:R-:W-:Y:S01]  /*29e0*/  BPT.TRAP 0x1 ;  /* 0x000000040000795c */ /* 0x000fe20000300000 */
.L_x_28:
[----:B------:R-:W-:-:S04]  /*29f0*/  UISETP.LT.AND UP0, UPT, UR43, 0x1, UPT ;  /* 0x000000012b00788c */ /* 0x000fc8000bf01270 */
[----:B------:R-:W-:Y:S02]  /*2a00*/  USEL UR6, UR43, 0x1, UP0 ;  /* 0x000000012b067887 */ /* 0x000fe40008000000 */
[----:B------:R-:W-:Y:S02]  /*2a10*/  UISETP.GT.U32.AND UP0, UPT, UR40, 0x1, UPT ;  /* 0x000000012800788c */ /* 0x000fe4000bf04070 */
[----:B------:R-:W-:-:S04]  /*2a20*/  UIADD3 UR6, UR38, UR43, -UR6 ;  /* 0x0000002b26067290 */ /* 0x000fc8000fffe806 */
[----:B------:R-:W-:Y:S01]  /*2a30*/  USHF.R.U32.HI UR4, URZ, 0x1, UR6 ;  /* 0x000000013f047899 */ /* 0x000fe20008011606 */
[----:B------:R-:W-:-:S03]  /*2a40*/  PLOP3.LUT P0, PT, PT, PT, UP0, 0x80, 0x0 ;  /* 0x000000000000781c */ /* 0x000fc60003f0f008 */
[----:B------:R-:W-:-:S04]  /*2a50*/  UIMAD.WIDE.U32 UR4, UR4, -0x6db6db6d, URZ ;  /* 0x92492493040478a5 */ /* 0x000fc8000f8e003f */
[----:B------:R-:W-:-:S04]  /*2a60*/  USHF.R.U32.HI UR4, URZ, 0x2, UR5 ;  /* 0x000000023f047899 */ /* 0x000fc80008011605 */
[----:B------:R-:W-:-:S06]  /*2a70*/  UIMAD UR6, UR4, -0xe, UR6 ;  /* 0xfffffff2040678a4 */ /* 0x000fcc000f8e0206 */
[----:B------:R-:W-:-:S04]  /*2a80*/  IMAD.U32 R2, RZ, RZ, UR6 ;  /* 0x00000006ff027e24 */ /* 0x000fc8000f8e00ff */
[----:B------:R-:W-:-:S04]  /*2a90*/  IMAD R0, R2, 0x8, R0 ;  /* 0x0000000802007824 */ /* 0x000fc800078e0200 */
[----:B------:R-:W-:-:S05]  /*2aa0*/  VIADD R0, R0, 0x70 ;  /* 0x0000007000007836 */ /* 0x000fca0000000000 */
[----:B------:R-:W-:-:S04]  /*2ab0*/  PRMT R0, RZ, 0x654, R0 ;  /* 0x00000654ff007816 */ /* 0x000fc80000000000 */
[----:B------:R3:W-:Y:S01]  /*2ac0*/  SYNCS.ARRIVE.TRANS64.RED.A1T0 RZ, [R0+URZ], RZ ;  /* 0x000000ff00ff79a7 */ /* 0x0007e2000810043f */
[----:B------:R-:W-:Y:S05]  /*2ad0*/  @P0 BRA `(.L_x_27) ;  /* 0x0000000000040947 */ /* 0x000fea0003800000 */
[----:B------:R-:W-:Y:S01]  /*2ae0*/  BPT.TRAP 0x1 ;  /* 0x000000040000795c */ /* 0x000fe20000300000 */
.L_x_27:
[----:B------:R-:W4:Y:S01]  /*2af0*/  S2R R6, SR_TID.X ;  /* 0x0000000000067919 */ /* 0x000f220000002100 */
[----:B------:R-:W-:Y:S01]  /*2b00*/  IMAD.MOV.U32 R13, RZ, RZ, 0x6540 ;  /* 0x00006540ff0d7424 */ /* 0x000fe200078e00ff */
[----:B------:R-:W-:Y:S02]  /*2b10*/  UIMAD.WIDE UR8, UR42, 0x100, URZ ;  /* 0x000001002a0878a5 */ /* 0x000fe4000f8e023f */
[----:B------:R-:W-:Y:S01]  /*2b20*/  USHF.R.S32.HI UR10, URZ, 0x1f, UR44 ;  /* 0x0000001f3f0a7899 */ /* 0x000fe2000801142c */
[----:B------:R-:W-:Y:S01]  /*2b30*/  ULDC.64 UR6, c[0x0][0x5d0] ;  /* 0x0001740000067ab9 */ /* 0x000fe20000000a00 */
[----:B------:R-:W-:Y:S02]  /*2b40*/  ULDC UR5, c[0x0][0x288] ;  /* 0x0000a20000057ab9 */ /* 0x000fe40000000800 */
[----:B------:R-:W-:Y:S02]  /*2b50*/  UIMAD UR4, UR10, UR6, URZ ;  /* 0x000000060a0472a4 */ /* 0x000fe4000f8e023f */
[----:B------:R-:W-:-:S02]  /*2b60*/  USHF.L.U32 UR42, UR42, 0x8, URZ ;  /* 0x000000082a2a7899 */ /* 0x000fc4000800063f */
[----:B------:R-:W-:Y:S02]  /*2b70*/  UIADD3 UR38, UR43, UR38, URZ ;  /* 0x000000262b267290 */ /* 0x000fe4000fffe03f */
[----:B------:R-:W-:Y:S02]  /*2b80*/  UIMAD UR4, UR44, UR7, UR4 ;  /* 0x000000072c0472a4 */ /* 0x000fe4000f8e0204 */
[----:B------:R-:W-:Y:S02]  /*2b90*/  UISETP.GT.U32.AND UP1, UPT, UR38, 0xd, UPT ;  /* 0x0000000d2600788c */ /* 0x000fe4000bf24070 */
[----:B------:R-:W-:Y:S02]  /*2ba0*/  UISETP.GE.U32.AND UP2, UPT, UR43, 0xe, UPT ;  /* 0x0000000e2b00788c */ /* 0x000fe4000bf46070 */
[----:B------:R-:W-:Y:S01]  /*2bb0*/  UISETP.LT.U32.AND UP1, UPT, UR43, 0xe, UP1 ;  /* 0x0000000e2b00788c */ /* 0x000fe20008f21070 */
[--C-:B----4-:R-:W-:Y:S01]  /*2bc0*/  SHF.R.U32.HI R2, RZ, 0x7, R6.reuse ;  /* 0x00000007ff027819 */ /* 0x110fe20000011606 */
[----:B------:R-:W-:Y:S01]  /*2bd0*/  IMAD.SHL.U32 R12, R6, 0x2, RZ ;  /* 0x00000002060c7824 */ /* 0x000fe200078e00ff */
[----:B------:R-:W-:-:S02]  /*2be0*/  SHF.R.U32.HI R3, RZ, 0x2, R6 ;  /* 0x00000002ff037819 */ /* 0x000fc40000011606 */
[----:B------:R-:W-:Y:S02]  /*2bf0*/  LOP3.LUT R2, R2, 0x1, RZ, 0xc0, !PT ;  /* 0x0000000102027812 */ /* 0x000fe400078ec0ff */
[----:B01----:R-:W-:Y:S02]  /*2c00*/  LOP3.LUT R4, R6, 0x60, RZ, 0xc0, !PT ;  /* 0x0000006006047812 */ /* 0x003fe400078ec0ff */
[----:B------:R-:W-:Y:S01]  /*2c10*/  LOP3.LUT R3, R3, 0x7, RZ, 0xc0, !PT ;  /* 0x0000000703037812 */ /* 0x000fe200078ec0ff */
[----:B------:R-:W-:Y:S01]  /*2c20*/  IMAD.SHL.U32 R158, R2, 0x40, RZ ;  /* 0x00000040029e7824 */ /* 0x000fe200078e00ff */
[----:B------:R-:W-:Y:S02]  /*2c30*/  LOP3.LUT R12, R12, 0x6, RZ, 0xc0, !PT ;  /* 0x000000060c0c7812 */ /* 0x000fe400078ec0ff */
[----:B------:R-:W-:Y:S02]  /*2c40*/  SHF.R.U32.HI R4, RZ, 0x1, R4 ;  /* 0x00000001ff047819 */ /* 0x000fe40000011604 */
[----:B------:R-:W-:-:S02]  /*2c50*/  LOP3.LUT R158, R158, 0x40, R3, 0xe2, !PT ;  /* 0x000000409e9e7812 */ /* 0x000fc400078ee203 */
[----:B------:R-:W-:Y:S01]  /*2c60*/  PRMT R12, R12, R13, UR41 ;  /* 0x000000290c0c7e16 */ /* 0x000fe2000800000d */
[----:B------:R-:W-:Y:S01]  /*2c70*/  USHF.L.U32 UR41, UR41, 0x8, URZ ;  /* 0x0000000829297899 */ /* 0x000fe2000800063f */
[----:B---3--:R-:W-:Y:S01]  /*2c80*/  IADD3 R0, RZ, -R4, -R3 ;  /* 0x80000004ff007210 */ /* 0x008fe20007ffe803 */
[----:B------:R-:W-:Y:S01]  /*2c90*/  IMAD.MOV.U32 R3, RZ, RZ, -0x2 ;  /* 0xfffffffeff037424 */ /* 0x000fe200078e00ff */
[----:B------:R-:W-:Y:S01]  /*2ca0*/  LOP3.LUT R158, R158, UR8, R4, 0xfe, !PT ;  /* 0x000000089e9e7c12 */ /* 0x000fe2000f8efe04 */
[----:B------:R-:W-:Y:S01]  /*2cb0*/  IMAD.U32 R4, RZ, RZ, UR6 ;  /* 0x00000006ff047e24 */ /* 0x000fe2000f8e00ff */
[----:B------:R-:W-:Y:S01]  /*2cc0*/  SHF.R.S32.HI R13, RZ, 0x1f, R12 ;  /* 0x0000001fff0d7819 */ /* 0x000fe2000001140c */
[----:B------:R-:W-:Y:S01]  /*2cd0*/  ULDC UR6, c[0x0][0x284] ;  /* 0x0000a10000067ab9 */ /* 0x000fe20000000800 */
[----:B------:R-:W-:Y:S01]  /*2ce0*/  UISETP.GE.AND UP0, UPT, UR41, UR5, UPT ;  /* 0x000000052900728c */ /* 0x000fe2000bf06270 */
[----:B------:R-:W-:Y:S02]  /*2cf0*/  IMAD R0, R2, -0x40, R0 ;  /* 0xffffffc002007824 */ /* 0x000fe400078e0200 */
[----:B--2---:R-:W-:Y:S01]  /*2d00*/  IMAD.U32 R19, RZ, RZ, UR6 ;  /* 0x00000006ff137e24 */ /* 0x004fe2000f8e00ff */
[----:B------:R-:W-:Y:S01]  /*2d10*/  UISETP.GE.OR UP0, UPT, UR42, UR6, UP0 ;  /* 0x000000062a00728c */ /* 0x000fe20008706670 */
[----:B------:R-:W-:Y:S01]  /*2d20*/  IMAD.WIDE.U32 R4, R4, UR44, R12 ;  /* 0x0000002c04047c25 */ /* 0x000fe2000f8e000c */
[----:B------:R-:W-:-:S02]  /*2d30*/  USEL UR6, URZ, 0x1, !UP1 ;  /* 0x000000013f067887 */ /* 0x000fc4000c800000 */
[----:B------:R-:W-:Y:S01]  /*2d40*/  IADD3 R19, R19, -UR42, R0 ;  /* 0x8000002a13137c10 */ /* 0x000fe2000fffe000 */
[----:B------:R-:W-:Y:S01]  /*2d50*/  VIADD R5, R5, UR4 ;  /* 0x0000000405057c36 */ /* 0x000fe20008000000 */
[----:B------:R-:W-:Y:S01]  /*2d60*/  LOP3.LUT R0, R6, 0x3, RZ, 0xc0, !PT ;  /* 0x0000000306007812 */ /* 0x000fe200078ec0ff */
[----:B------:R-:W-:Y:S01]  /*2d70*/  USHF.R.U32.HI UR4, URZ, 0x1, UR38 ;  /* 0x000000013f047899 */ /* 0x000fe20008011626 */
[----:B------:R-:W-:Y:S01]  /*2d80*/  PLOP3.LUT P0, PT, PT, PT, UP0, 0x80, 0x0 ;  /* 0x000000000000781c */ /* 0x000fe20003f0f008 */
[----:B------:R-:W-:Y:S02]  /*2d90*/  ULOP3.LUT UR39, UR39, UR6, URZ, 0x3c, !UPT ;  /* 0x0000000627277292 */ /* 0x000fe4000f8e3c3f */
[----:B------:R-:W-:Y:S01]  /*2da0*/  IMAD R0, R0, R3, UR5 ;  /* 0x0000000500007e24 */ /* 0x000fe2000f8e0203 */
[----:B------:R-:W-:Y:S01]  /*2db0*/  UIMAD.WIDE.U32 UR4, UR4, -0x6db6db6d, URZ ;  /* 0x92492493040478a5 */ /* 0x000fe2000f8e003f */
[----:B------:R-:W-:Y:S02]  /*2dc0*/  UMOV UR42, 0xffffffff ;  /* 0xffffffff002a7882 */ /* 0x000fe40000000000 */
[----:B------:R-:W-:Y:S01]  /*2dd0*/  VIADD R0, R0, -UR41 ;  /* 0x8000002900007c36 */ /* 0x000fe20008000000 */
[----:B------:R-:W-:-:S04]  /*2de0*/  USHF.R.U32.HI UR4, URZ, 0x2, UR5 ;  /* 0x000000023f047899 */ /* 0x000fc80008011605 */
[----:B------:R-:W-:Y:S02]  /*2df0*/  UIMAD UR38, UR4, -0xe, UR38 ;  /* 0xfffffff2042678a4 */ /* 0x000fe4000f8e0226 */
[----:B------:R-:W-:Y:S01]  /*2e00*/  @UP2 ULOP3.LUT UR39, UR39, 0x1, UR4, 0x78, !UPT ;  /* 0x0000000127272892 */ /* 0x000fe2000f8e7804 */
[----:B------:R-:W-:Y:S11]  /*2e10*/  @P0 BRA `(.L_x_29) ;  /* 0x000000d000f80947 */ /* 0x000ff60003800000 */
[----:B------:R-:W0:Y:S01]  /*2e20*/  LDC.64 R2, c[0x0][0x5c8] ;  /* 0x00017200ff027b82 */ /* 0x000e220000000a00 */
[----:B------:R-:W-:Y:S01]  /*2e30*/  ULDC.64 UR4, c[0x0][0x5c0] ;  /* 0x0001700000047ab9 */ /* 0x000fe20000000a00 */
[----:B------:R-:W-:Y:S01]  /*2e40*/  BSSY B0, `(.L_x_29) ;  /* 0x0000d3b000007945 */ /* 0x000fe20003800000 */
[C---:B0-----:R-:W-:Y:S01]  /*2e50*/  IMAD R6, R2.reuse, UR9, RZ ;  /* 0x0000000902067c24 */ /* 0x041fe2000f8e02ff */
[----:B------:R-:W-:Y:S01]  /*2e60*/  SHF.L.U64.HI R9, R2, 0x3, R3 ;  /* 0x0000000302097819 */ /* 0x000fe20000010203 */
[----:B------:R-:W-:-:S04]  /*2e70*/  IMAD.WIDE.U32 R4, R158, R2, R4 ;  /* 0x000000029e047225 */ /* 0x000fc800078e0004 */
[----:B------:R-:W-:Y:S01]  /*2e80*/  IMAD R6, R158, R3, R6 ;  /* 0x000000039e067224 */ /* 0x000fe200078e0206 */
[----:B------:R-:W-:Y:S01]  /*2e90*/  IADD3 R4, P0, R4, UR4, RZ ;  /* 0x0000000404047c10 */ /* 0x000fe2000ff1e0ff */
[----:B------:R-:W-:Y:S02]  /*2ea0*/  IMAD.SHL.U32 R8, R2, 0x8, RZ ;  /* 0x0000000802087824 */ /* 0x000fe400078e00ff */
[----:B------:R-:W-:-:S03]  /*2eb0*/  IMAD.IADD R6, R5, 0x1, R6 ;  /* 0x0000000105067824 */ /* 0x000fc600078e0206 */
[-C--:B------:R-:W-:Y:S02]  /*2ec0*/  IADD3 R10, P1, R8, R4.reuse, RZ ;  /* 0x00000004080a7210 */ /* 0x080fe40007f3e0ff */
[----:B------:R-:W-:Y:S02]  /*2ed0*/  IADD3.X R5, R6, UR5, RZ, P0, !PT ;  /* 0x0000000506057c10 */ /* 0x000fe400087fe4ff */
[----:B------:R-:W-:-:S03]  /*2ee0*/  LEA R6, P0, R2, R4, 0x7 ;  /* 0x0000000402067211 */ /* 0x000fc600078038ff */
[----:B------:R-:W-:Y:S01]  /*2ef0*/  IMAD.X R11, R9, 0x1, R5, P1 ;  /* 0x00000001090b7824 */ /* 0x000fe200008e0605 */
[----:B------:R-:W-:Y:S02]  /*2f00*/  LEA.HI.X R7, R2, R5, R3, 0x7, P0 ;  /* 0x0000000502077211 */ /* 0x000fe400000f3c03 */
[----:B-----5:R-:W-:Y:S02]  /*2f10*/  ISETP.NE.AND P0, PT, R18, RZ, PT ;  /* 0x000000ff1200720c */ /* 0x020fe40003f05270 */
[----:B------:R-:W-:-:S05]  /*2f20*/  IADD3 R8, P2, R8, R6, RZ ;  /* 0x0000000608087210 */ /* 0x000fca0007f5e0ff */
[----:B------:R-:W-:-:S06]  /*2f30*/  IMAD.X R9, R9, 0x1, R7, P2 ;  /* 0x0000000109097824 */ /* 0x000fcc00010e0607 */
[----:B------:R-:W-:Y:S05]  /*2f40*/  @!P0 BRA `(.L_x_30) ;  /* 0x0000009800988947 */ /* 0x000fea0003800000 */
[----:B------:R-:W0:Y:S01]  /*2f50*/  LDC.64 R20, c[0x0][0x5b0] ;  /* 0x00016c00ff147b82 */ /* 0x000e220000000a00 */
[----:B------:R-:W-:Y:S01]  /*2f60*/  ULDC.64 UR6, c[0x0][0x5b8] ;  /* 0x00016e0000067ab9 */ /* 0x000fe20000000a00 */
[----:B------:R-:W-:Y:S01]  /*2f70*/  ISETP.GE.AND P1, PT, R19, 0x1, PT ;  /* 0x000000011300780c */ /* 0x000fe20003f26270 */
[----:B------:R-:W-:Y:S02]  /*2f80*/  UIMAD UR4, UR10, UR6, URZ ;  /* 0x000000060a0472a4 */ /* 0x000fe4000f8e023f */
[----:B------:R-:W-:Y:S01]  /*2f90*/  IMAD.U32 R154, RZ, RZ, UR6 ;  /* 0x00000006ff9a7e24 */ /* 0x000fe2000f8e00ff */
[----:B------:R-:W-:Y:S01]  /*2fa0*/  BSSY B1, `(.L_x_31) ;  /* 0x000000e000017945 */ /* 0x000fe20003800000 */
[----:B------:R-:W-:Y:S01]  /*2fb0*/  ISETP.LT.OR P2, PT, R0, 0x1, !P1 ;  /* 0x000000010000780c */ /* 0x000fe20004f41670 */
[----:B------:R-:W-:Y:S01]  /*2fc0*/  UIMAD UR4, UR44, UR7, UR4 ;  /* 0x000000072c0472a4 */ /* 0x000fe2000f8e0204 */
[----:B------:R-:W1:Y:S01]  /*2fd0*/  LDC.64 R22, c[0x0][0x5a8] ;  /* 0x00016a00ff167b82 */ /* 0x000e620000000a00 */
[----:B------:R-:W-:-:S04]  /*2fe0*/  IMAD.WIDE.U32 R154, R154, UR44, R12 ;  /* 0x0000002c9a9a7c25 */ /* 0x000fc8000f8e000c */
[----:B------:R-:W-:Y:S02]  /*2ff0*/  VIADD R153, R155, UR4 ;  /* 0x000000049b997c36 */ /* 0x000fe40008000000 */
[----:B------:R-:W-:Y:S02]  /*3000*/  IMAD.MOV.U32 R152, RZ, RZ, R154 ;  /* 0x000000ffff987224 */ /* 0x000fe400078e009a */
[----:B0-----:R-:W-:Y:S02]  /*3010*/  IMAD R159, R20, UR9, RZ ;  /* 0x00000009149f7c24 */ /* 0x001fe4000f8e02ff */
[----:B------:R-:W-:-:S04]  /*3020*/  IMAD.WIDE.U32 R2, R158, R20, R152 ;  /* 0x000000149e027225 */ /* 0x000fc800078e0098 */
[----:B------:R-:W-:Y:S01]  /*3030*/  IMAD R159, R158, R21, R159 ;  /* 0x000000159e9f7224 */ /* 0x000fe200078e029f */
[----:B-1----:R-:W-:-:S04]  /*3040*/  IADD3 R14, P0, R2, R22, RZ ;  /* 0x00000016020e7210 */ /* 0x002fc80007f1e0ff */
[----:B------:R-:W-:Y:S01]  /*3050*/  IADD3.X R15, R23, R3, R159, P0, !PT ;  /* 0x00000003170f7210 */ /* 0x000fe200007fe49f */
[----:B------:R-:W-:Y:S08]  /*3060*/  @P2 BRA `(.L_x_32) ;  /* 0x0000000000042947 */ /* 0x000ff00003800000 */
[----:B------:R0:W5:Y:S02]  /*3070*/  LDG.E.U8 R16, desc[UR36][R14.64] ;  /* 0x000000240e107981 */ /* 0x000164000c1e1100 */
.L_x_32:
[----:B------:R-:W-:Y:S05]  /*3080*/  BSYNC B1 ;  /* 0x0000000000017941 */ /* 0x000fea0003800000 */
.L_x_31:
[----:B------:R-:W2:Y:S01]  /*3090*/  LDL.LU R3, [R1] ;  /* 0x0000000001037983 */ /* 0x000ea20000300800 */
[----:B-----5:R-:W-:Y:S01]  /*30a0*/  LOP3.LUT R2, R16, 0xffff, RZ, 0xc0, !PT ;  /* 0x0000ffff10027812 */ /* 0x020fe200078ec0ff */
[----:B------:R-:W-:Y:S01]  /*30b0*/  BSSY B1, `(.L_x_33) ;  /* 0x000000a000017945 */ /* 0x000fe20003800000 */
[----:B------:R-:W-:Y:S02]  /*30c0*/  ISETP.LT.OR P0, PT, R0, 0x2, !P1 ;  /* 0x000000020000780c */ /* 0x000fe40004f01670 */
[----:B------:R-:W-:-:S05]  /*30d0*/  PRMT R2, R2, 0x8880, RZ ;  /* 0x0000888002027816 */ /* 0x000fca00000000ff */
[----:B------:R-:W-:-:S04]  /*30e0*/  IMAD R2, R2, R18, RZ ;  /* 0x0000001202027224 */ /* 0x000fc800078e02ff */
[----:B--2---:R-:W-:-:S05]  /*30f0*/  @!P2 IMAD R3, R3, R17, R2 ;  /* 0x000000110303a224 */ /* 0x004fca00078e0202 */
[----:B------:R1:W-:Y:S01]  /*3100*/  @!P2 STG.E.U8 desc[UR36][R4.64], R3 ;  /* 0x000000030400a986 */ /* 0x0003e2000c101124 */
[----:B------:R-:W-:Y:S05]  /*3110*/  @P0 BRA `(.L_x_34) ;  /* 0x00000000000c0947 */ /* 0x000fea0003800000 */
[----:B------:R-:W2:Y:S02]  /*3120*/  LDG.E.U8 R16, desc[UR36][R14.64+0x1] ;  /* 0x000001240e107981 */ /* 0x000ea4000c1e1100 */
[----:B--2---:R-:W-:-:S05]  /*3130*/  PRMT R2, R16, 0x8880, RZ ;  /* 0x0000888010027816 */ /* 0x004fca00000000ff */
[----:B------:R-:W-:-:S07]  /*3140*/  IMAD R2, R2, R18, RZ ;  /* 0x0000001202027224 */ /* 0x000fce00078e02ff */
.L_x_34:
[----:B------:R-:W-:Y:S05]  /*3150*/  BSYNC B1 ;  /* 0x0000000000017941 */ /* 0x000fea0003800000 */
.L_x_33:
[----:B-1----:R-:W2:Y:S01]  /*3160*/  LDL.LU R3, [R1+0x4] ;  /* 0x0000040001037983 */ /* 0x002ea20000300800 */
[C---:B------:R-:W-:Y:S01]  /*3170*/  SHF.L.U64.HI R157, R20.reuse, 0x3, R21 ;  /* 0x00000003149d7819 */ /* 0x040fe20000010215 */
[----:B------:R-:W-:Y:S01]  /*3180*/  IMAD.SHL.U32 R156, R20, 0x8, RZ ;  /* 0x00000008149c7824 */ /* 0x000fe200078e00ff */
[----:B------:R-:W-:Y:S03]  /*3190*/  BSSY B1, `(.L_x_35) ;  /* 0x000000d000017945 */ /* 0x000fe60003800000 */
[----:B------:R-:W-:-:S04]  /*31a0*/  IMAD.WIDE.U32 R12, R158, R20, R156 ;  /* 0x000000149e0c7225 */ /* 0x000fc800078e009c */
[----:B------:R-:W-:Y:S01]  /*31b0*/  IMAD.IADD R159, R159, 0x1, R13 ;  /* 0x000000019f9f7824 */ /* 0x000fe200078e020d */
[----:B------:R-:W-:-:S04]  /*31c0*/  IADD3 R12, P2, P3, R154, R22, R12 ;  /* 0x000000169a0c7210 */ /* 0x000fc80007b5e00c */
[----:B------:R-:W-:Y:S01]  /*31d0*/  IADD3.X R13, R153, R23, R159, P2, P3 ;  /* 0x00000017990d7210 */ /* 0x000fe200017e649f */
[----:B--2---:R-:W-:-:S05]  /*31e0*/  @!P0 IMAD R3, R3, R17, R2 ;  /* 0x0000001103038224 */ /* 0x004fca00078e0202 */
[----:B------:R1:W-:Y:S01]  /*31f0*/  @!P0 STG.E.U8 desc[UR36][R4.64+0x1], R3 ;  /* 0x0000010304008986 */ /* 0x0003e2000c101124 */
[----:B------:R-:W-:-:S04]  /*3200*/  ISETP.GE.AND P0, PT, R19, 0x9, PT ;  /* 0x000000091300780c */ /* 0x000fc80003f06270 */
[----:B------:R-:W-:-:S13]  /*3210*/  ISETP.LT.OR P4, PT, R0, 0x1, !P0 ;  /* 0x000000010000780c */ /* 0x000fda0004781670 */
[----:B-1----:R-:W-:Y:S05]  /*3220*/  @P4 BRA `(.L_x_36) ;  /* 0x00000000000c4947 */ /* 0x002fea0003800000 */
[----:B------:R-:W2:Y:S02]  /*3230*/  LDG.E.U8 R16, desc[UR36][R12.64] ;  /* 0x000000240c107981 */ /* 0x000ea4000c1e1100 */
[----:B--2---:R-:W-:-:S05]  /*3240*/  PRMT R2, R16, 0x8880, RZ ;  /* 0x0000888010027816 */ /* 0x004fca00000000ff */
[----:B------:R-:W-:-:S07]  /*3250*/  IMAD R2, R2, R18, RZ ;  /* 0x0000001202027224 */ /* 0x000fce00078e02ff */
.L_x_36:
[----:B------:R-:W-:Y:S05]  /*3260*/  BSYNC B1 ;  /* 0x0000000000017941 */ /* 0x000fea0003800000 */
.L_x_35:
[----:B------:R-:W2:Y:S01]  /*3270*/  LDL.LU R3, [R1+0x8] ;  /* 0x0000080001037983 */ /* 0x000ea20000300800 */
[----:B------:R-:W-:Y:S01]  /*3280*/  ISETP.LT.OR P2, PT, R0, 0x2, !P0 ;  /* 0x000000020000780c */ /* 0x000fe20004741670 */
[----:B------:R-:W-:Y:S01]  /*3290*/  BSSY B1, `(.L_x_37) ;  /* 0x0000007000017945 */ /* 0x000fe20003800000 */
[----:B--2---:R-:W-:-:S05]  /*32a0*/  @!P4 IMAD R3, R3, R17, R2 ;  /* 0x000000110303c224 */ /* 0x004fca00078e0202 */
[----:B------:R1:W-:Y:S06]  /*32b0*/  @!P4 STG.E.U8 desc[UR36][R10.64], R3 ;  /* 0x000000030a00c986 */ /* 0x0003ec000c101124 */
[----:B------:R-:W-:Y:S05]  /*32c0*/  @P2 BRA `(.L_x_38) ;  /* 0x00000000000c2947 */ /* 0x000fea0003800000 */
[----:B------:R-:W2:Y:S02]  /*32d0*/  LDG.E.U8 R16, desc[UR36][R12.64+0x1] ;  /* 0x000001240c107981 */ /* 0x000ea4000c1e1100 */
[----:B--2---:R-:W-:-:S05]  /*32e0*/  PRMT R2, R16, 0x8880, RZ ;  /* 0x0000888010027816 */ /* 0x004fca00000000ff */
[----:B------:R-:W-:-:S07]  /*32f0*/  IMAD R2, R2, R18, RZ ;  /* 0x0000001202027224 */ /* 0x000fce00078e02ff */
.L_x_38:
[----:B------:R-:W-:Y:S05]  /*3300*/  BSYNC B1 ;  /* 0x0000000000017941 */ /* 0x000fea0003800000 */
.L_x_37:
[----:B-1----:R-:W2:Y:S01]  /*3310*/  LDL.LU R3, [R1+0xc] ;  /* 0x00000c0001037983 */ /* 0x002ea20000300800 */
[----:B------:R-:W-:Y:S01]  /*3320*/  BSSY B1, `(.L_x_39) ;  /* 0x0000009000017945 */ /* 0x000fe20003800000 */
[----:B------:R-:W-:Y:S01]  /*3330*/  ISETP.LT.OR P3, PT, R0, 0xa, !P1 ;  /* 0x0000000a0000780c */ /* 0x000fe20004f61670 */
[----:B--2---:R-:W-:-:S05]  /*3340*/  @!P2 IMAD R3, R3, R17, R2 ;  /* 0x000000110303a224 */ /* 0x004fca00078e0202 */
[----:B------:R1:W-:Y:S01]  /*3350*/  @!P2 STG.E.U8 desc[UR36][R10.64+0x1], R3 ;  /* 0x000001030a00a986 */ /* 0x0003e2000c101124 */
[----:B------:R-:W-:-:S13]  /*3360*/  ISETP.LT.OR P2, PT, R0, 0x9, !P1 ;  /* 0x000000090000780c */ /* 0x000fda0004f41670 */
[----:B-1----:R-:W-:Y:S05]  /*3370*/  @P2 BRA `(.L_x_40) ;  /* 0x00000000000c2947 */ /* 0x002fea0003800000 */
[----:B------:R-:W2:Y:S02]  /*3380*/  LDG.E.U8 R16, desc[UR36][R14.64+0x8] ;  /* 0x000008240e107981 */ /* 0x000ea4000c1e1100 */
[----:B--2---:R-:W-:-:S05]  /*3390*/  PRMT R2, R16, 0x8880, RZ ;  /* 0x0000888010027816 */ /* 0x004fca00000000ff */
[----:B------:R-:W-:-:S07]  /*33a0*/  IMAD R2, R2, R18, RZ ;  /* 0x0000001202027224 */ /* 0x000fce00078e02ff */
.L_x_40:
[----:B------:R-:W-:Y:S05]  /*33b0*/  BSYNC B1 ;  /* 0x0000000000017941 */ /* 0x000fea0003800000 */
.L_x_39:
[----:B------:R-:W2:Y:S01]  /*33c0*/  LDL.LU R3, [R1+0x10] ;  /* 0x0000100001037983 */ /* 0x000ea20000300800 */
[----:B------:R-:W-:Y:S01]  /*33d0*/  BSSY B1, `(.L_x_41) ;  /* 0x0000007000017945 */ /* 0x000fe20003800000 */
[----:B--2---:R-:W-:-:S05]  /*33e0*/  @!P2 IMAD R3, R3, R17, R2 ;  /* 0x000000110303a224 */ /* 0x004fca00078e0202 */
[----:B------:R1:W-:Y:S01]  /*33f0*/  @!P2 STG.E.U8 desc[UR36][R4.64+0x8], R3 ;  /* 0x000008030400a986 */ /* 0x0003e2000c101124 */
[----:B------:R-:W-:Y:S05]  /*3400*/  @P3 BRA `(.L_x_42) ;  /* 0x00000000000c3947 */ /* 0x000fea0003800000 */
[----:B------:R-:W2:Y:S02]  /*3410*/  LDG.E.U8 R16, desc[UR36][R14.64+0x9] ;  /* 0x000009240e107981 */ /* 0x000ea4000c1e1100 */
[----:B--2---:R-:W-:-:S05]  /*3420*/  PRMT R2, R16, 0x8880, RZ ;  /* 0x0000888010027816 */ /* 0x004fca00000000ff */
[----:B------:R-:W-:-:S07]  /*3430*/  IMAD R2, R2, R18, RZ ;  /* 0x0000001202027224 */ /* 0x000fce00078e02ff */
.L_x_42:
[----:B------:R-:W-:Y:S05]  /*3440*/  BSYNC B1 ;  /* 0x0000000000017941 */ /* 0x000fea0003800000 */
.L_x_41:
[----:B-1----:R-:W2:Y:S01]  /*3450*/  LDL.LU R3, [R1+0x14] ;  /* 0x0000140001037983 */ /* 0x002ea20000300800 */
[C---:B------:R-:W-:Y:S01]  /*3460*/  ISETP.LT.OR P2, PT, R0.reuse, 0x9, !P0 ;  /* 0x000000090000780c */ /* 0x040fe20004741670 */
[----:B------:R-:W-:Y:S01]  /*3470*/  BSSY B1, `(.L_x_43) ;  /* 0x000000b000017945 */ /* 0x000fe20003800000 */
[C---:B------:R-:W-:Y:S02]  /*3480*/  ISETP.LT.OR P4, PT, R0.reuse, 0x11, !P1 ;  /* 0x000000110000780c */ /* 0x040fe40004f81670 */
[C---:B------:R-:W-:Y:S02]  /*3490*/  ISETP.LT.OR P5, PT, R0.reuse, 0x12, !P1 ;  /* 0x000000120000780c */ /* 0x040fe40004fa1670 */
[----:B------:R-:W-:Y:S01]  /*34a0*/  ISETP.LT.OR P6, PT, R0, 0x11, !P0 ;  /* 0x000000110000780c */ /* 0x000fe200047c1670 */
[----:B--2---:R-:W-:-:S05]  /*34b0*/  @!P3 IMAD R3, R3, R17, R2 ;  /* 0x000000110303b224 */ /* 0x004fca00078e0202 */
[----:B------:R1:W-:Y:S01]  /*34c0*/  @!P3 STG.E.U8 desc[UR36][R4.64+0x9], R3 ;  /* 0x000009030400b986 */ /* 0x0003e2000c101124 */
[----:B------:R-:W-:Y:S01]  /*34d0*/  ISETP.LT.OR P3, PT, R0, 0xa, !P0 ;  /* 0x0000000a0000780c */ /* 0x000fe20004761670 */
[----:B------:R-:W-:-:S12]  /*34e0*/  @P2 BRA `(.L_x_44) ;  /* 0x00000000000c2947 */ /* 0x000fd80003800000 */
[----:B------:R-:W2:Y:S02]  /*34f0*/  LDG.E.U8 R16, desc[UR36][R12.64+0x8] ;  /* 0x000008240c107981 */ /* 0x000ea4000c1e1100 */
[----:B--2---:R-:W-:-:S05]  /*3500*/  PRMT R2, R16, 0x8880, RZ ;  /* 0x0000888010027816 */ /* 0x004fca00000000ff */
[----:B------:R-:W-:-:S07]  /*3510*/  IMAD R2, R2, R18, RZ ;  /* 0x0000001202027224 */ /* 0x000fce00078e02ff */
.L_x_44:
[----:B------:R-:W-:Y:S05]  /*3520*/  BSYNC B1 ;  /* 0x0000000000017941 */ /* 0x000fea0003800000 */
.L_x_43:
[----:B-1----:R-:W2:Y:S01]  /*3530*/  LDL.LU R3, [R1+0x18] ;  /* 0x0000180001037983 */ /* 0x002ea20000300800 */
[----:B------:R-:W-:Y:S01]  /*3540*/  BSSY B1, `(.L_x_45) ;  /* 0x0000007000017945 */ /* 0x000fe20003800000 */
[----:B--2---:R-:W-:-:S05]  /*3550*/  @!P2 IMAD R3, R3, R17, R2 ;  /* 0x000000110303a224 */ /* 0x004fca00078e0202 */
[----:B------:R1:W-:Y:S01]  /*3560*/  @!P2 STG.E.U8 desc[UR36][R10.64+0x8], R3 ;  /* 0x000008030a00a986 */ /* 0x0003e2000c101124 */
[----:B------:R-:W-:Y:S05]  /*3570*/  @P3 BRA `(.L_x_46) ;  /* 0x00000000000c3947 */ /* 0x000fea0003800000 */
[----:B------:R-:W2:Y:S02]  /*3580*/  LDG.E.U8 R16, desc[UR36][R12.64+0x9] ;  /* 0x000009240c107981 */ /* 0x000ea4000c1e1100 */
[----:B--2---:R-:W-:-:S05]  /*3590*/  PRMT R2, R16, 0x8880, RZ ;  /* 0x0000888010027816 */ /* 0x004fca00000000ff */
[----:B------:R-:W-:-:S07]  /*35a0*/  IMAD R2, R2, R18, RZ ;  /* 0x0000001202027224 */ /* 0x000fce00078e02ff */
.L_x_46:
[----:B------:R-:W-:Y:S05]  /*35b0*/  BSYNC B1 ;  /* 0x0000000000017941 */ /* 0x000fea0003800000 */
.L_x_45:
        /* <DEDUP_REMOVED lines=8> */
.L_x_48:
[----:B------:R-:W-:Y:S05]  /*3640*/  BSYNC B1 ;  /* 0x0000000000017941 */ /* 0x000fea0003800000 */
.L_x_47:
        /* <DEDUP_REMOVED lines=8> */
.L_x_50:
[----:B------:R-:W-:Y:S05]  /*36d0*/  BSYNC B1 ;  /* 0x0000000000017941 */ /* 0x000fea0003800000 */
.L_x_49:
        /* <DEDUP_REMOVED lines=8> */
.L_x_52:
[----:B------:R-:W-:Y:S05]  /*3760*/  BSYNC B1 ;  /* 0x0000000000017941 */ /* 0x000fea0003800000 */
.L_x_51:
        /* <DEDUP_REMOVED lines=13> */
.L_x_54:
[----:B------:R-:W-:Y:S05]  /*3840*/  BSYNC B1 ;  /* 0x0000000000017941 */ /* 0x000fea0003800000 */
.L_x_53:
        /* <DEDUP_REMOVED lines=8> */
.L_x_56:
[----:B------:R-:W-:Y:S05]  /*38d0*/  BSYNC B1 ;  /* 0x0000000000017941 */ /* 0x000fea0003800000 */
.L_x_55:
        /* <DEDUP_REMOVED lines=8> */
.L_x_58:
[----:B------:R-:W-:Y:S05]  /*3960*/  BSYNC B1 ;  /* 0x0000000000017941 */ /* 0x000fea0003800000 */
.L_x_57:
        /* <DEDUP_REMOVED lines=8> */
.L_x_60:
[----:B------:R-:W-:Y:S05]  /*39f0*/  BSYNC B1 ;  /* 0x0000000000017941 */ /* 0x000fea0003800000 */
.L_x_59:
        /* <DEDUP_REMOVED lines=8> */
.L_x_62:
[----:B------:R-:W-:Y:S05]  /*3a80*/  BSYNC B1 ;  /* 0x0000000000017941 */ /* 0x000fea0003800000 */
.L_x_61:
        /* <DEDUP_REMOVED lines=13> */
.L_x_64:
[----:B------:R-:W-:Y:S05]  /*3b60*/  BSYNC B1 ;  /* 0x0000000000017941 */ /* 0x000fea0003800000 */
.L_x_63:
        /* <DEDUP_REMOVED lines=8> */
.L_x_66:
[----:B------:R-:W-:Y:S05]  /*3bf0*/  BSYNC B1 ;  /* 0x0000000000017941 */ /* 0x000fea0003800000 */
.L_x_65:
        /* <DEDUP_REMOVED lines=8> */
.L_x_68:
[----:B------:R-:W-:Y:S05]  /*3c80*/  BSYNC B1 ;  /* 0x0000000000017941 */ /* 0x000fea0003800000 */
.L_x_67:
        /* <DEDUP_REMOVED lines=8> */
.L_x_70:
[----:B------:R-:W-:Y:S05]  /*3d10*/  BSYNC B1 ;  /* 0x0000000000017941 */ /* 0x000fea0003800000 */
.L_x_69:
        /* <DEDUP_REMOVED lines=8> */
.L_x_72:
[----:B------:R-:W-:Y:S05]  /*3da0*/  BSYNC B1 ;  /* 0x0000000000017941 */ /* 0x000fea0003800000 */
.L_x_71:
        /* <DEDUP_REMOVED lines=13> */
.L_x_74:
[----:B------:R-:W-:Y:S05]  /*3e80*/  BSYNC B1 ;  /* 0x0000000000017941 */ /* 0x000fea0003800000 */
.L_x_73:
        /* <DEDUP_REMOVED lines=8> */
.L_x_76:
[----:B------:R-:W-:Y:S05]  /*3f10*/  BSYNC B1 ;  /* 0x0000000000017941 */ /* 0x000fea0003800000 */
.L_x_75:
        /* <DEDUP_REMOVED lines=8> */
.L_x_78:
[----:B------:R-:W-:Y:S05]  /*3fa0*/  BSYNC B1 ;  /* 0x0000000000017941 */ /* 0x000fea0003800000 */
.L_x_77:
        /* <DEDUP_REMOVED lines=8> */
.L_x_80:
[----:B------:R-:W-:Y:S05]  /*4030*/  BSYNC B1 ;  /* 0x0000000000017941 */ /* 0x000fea0003800000 */
.L_x_79:
        /* <DEDUP_REMOVED lines=8> */
.L_x_82:
[----:B------:R-:W-:Y:S05]  /*40c0*/  BSYNC B1 ;  /* 0x0000000000017941 */ /* 0x000fea0003800000 */
.L_x_81:
        /* <DEDUP_REMOVED lines=13> */
.L_x_84:
[----:B------:R-:W-:Y:S05]  /*41a0*/  BSYNC B1 ;  /* 0x0000000000017941 */ /* 0x000fea0003800000 */
.L_x_83:
        /* <DEDUP_REMOVED lines=8> */
.L_x_86:
[----:B------:R-:W-:Y:S05]  /*4230*/  BSYNC B1 ;  /* 0x0000000000017941 */ /* 0x000fea0003800000 */
.L_x_85:
        /* <DEDUP_REMOVED lines=8> */
.L_x_88:
[----:B------:R-:W-:Y:S05]  /*42c0*/  BSYNC B1 ;  /* 0x0000000000017941 */ /* 0x000fea0003800000 */
.L_x_87:
        /* <DEDUP_REMOVED lines=8> */
.L_x_90:
[----:B------:R-:W-:Y:S05]  /*4350*/  BSYNC B1 ;  /* 0x0000000000017941 */ /* 0x000fea0003800000 */
.L_x_89:
        /* <DEDUP_REMOVED lines=8> */
.L_x_92:
[----:B------:R-:W-:Y:S05]  /*43e0*/  BSYNC B1 ;  /* 0x0000000000017941 */ /* 0x000fea0003800000 */
.L_x_91:
        /* <DEDUP_REMOVED lines=13> */
.L_x_94:
[----:B------:R-:W-:Y:S05]  /*44c0*/  BSYNC B1 ;  /* 0x0000000000017941 */ /* 0x000fea0003800000 */
.L_x_93:
        /* <DEDUP_REMOVED lines=8> */
.L_x_96:
[----:B------:R-:W-:Y:S05]  /*4550*/  BSYNC B1 ;  /* 0x0000000000017941 */ /* 0x000fea0003800000 */
.L_x_95:
        /* <DEDUP_REMOVED lines=8> */
.L_x_98:
[----:B------:R-:W-:Y:S05]  /*45e0*/  BSYNC B1 ;  /* 0x0000000000017941 */ /* 0x000fea0003800000 */
.L_x_97:
        /* <DEDUP_REMOVED lines=8> */
.L_x_100:
[----:B------:R-:W-:Y:S05]  /*4670*/  BSYNC B1 ;  /* 0x0000000000017941 */ /* 0x000fea0003800000 */
.L_x_99:
        /* <DEDUP_REMOVED lines=8> */
.L_x_102:
[----:B------:R-:W-:Y:S05]  /*4700*/  BSYNC B1 ;  /* 0x0000000000017941 */ /* 0x000fea0003800000 */
.L_x_101:
        /* <DEDUP_REMOVED lines=13> */
.L_x_104:
[----:B------:R-:W-:Y:S05]  /*47e0*/  BSYNC B1 ;  /* 0x0000000000017941 */ /* 0x000fea0003800000 */
.L_x_103:
        /* <DEDUP_REMOVED lines=8> */
.L_x_106:
[----:B------:R-:W-:Y:S05]  /*4870*/  BSYNC B1 ;  /* 0x0000000000017941 */ /* 0x000fea0003800000 */
.L_x_105:
        /* <DEDUP_REMOVED lines=8> */
.L_x_108:
[----:B------:R-:W-:Y:S05]  /*4900*/  BSYNC B1 ;  /* 0x0000000000017941 */ /* 0x000fea0003800000 */
.L_x_107:
        /* <DEDUP_REMOVED lines=8> */
.L_x_110:
[----:B------:R-:W-:Y:S05]  /*4990*/  BSYNC B1 ;  /* 0x0000000000017941 */ /* 0x000fea0003800000 */
.L_x_109:
        /* <DEDUP_REMOVED lines=8> */
.L_x_112:
[----:B------:R-:W-:Y:S05]  /*4a20*/  BSYNC B1 ;  /* 0x0000000000017941 */ /* 0x000fea0003800000 */
.L_x_111:
        /* <DEDUP_REMOVED lines=13> */
.L_x_114:
[----:B------:R-:W-:Y:S05]  /*4b00*/  BSYNC B1 ;  /* 0x0000000000017941 */ /* 0x000fea0003800000 */
.L_x_113:
        /* <DEDUP_REMOVED lines=8> */
.L_x_116:
[----:B------:R-:W-:Y:S05]  /*4b90*/  BSYNC B1 ;  /* 0x0000000000017941 */ /* 0x000fea0003800000 */
.L_x_115:
        /* <DEDUP_REMOVED lines=8> */
.L_x_118:
[----:B------:R-:W-:Y:S05]  /*4c20*/  BSYNC B1 ;  /* 0x0000000000017941 */ /* 0x000fea0003800000 */
.L_x_117:
        /* <DEDUP_REMOVED lines=8> */
.L_x_120:
[----:B------:R-:W-:Y:S05]  /*4cb0*/  BSYNC B1 ;  /* 0x0000000000017941 */ /* 0x000fea0003800000 */
.L_x_119:
        /* <DEDUP_REMOVED lines=8> */
.L_x_122:
[----:B------:R-:W-:Y:S05]  /*4d40*/  BSYNC B1 ;  /* 0x0000000000017941 */ /* 0x000fea0003800000 */
.L_x_121:
        /* <DEDUP_REMOVED lines=13> */
.L_x_124:
[----:B------:R-:W-:Y:S05]  /*4e20*/  BSYNC B1 ;  /* 0x0000000000017941 */ /* 0x000fea0003800000 */
.L_x_123:
        /* <DEDUP_REMOVED lines=8> */
.L_x_126:
[----:B------:R-:W-:Y:S05]  /*4eb0*/  BSYNC B1 ;  /* 0x0000000000017941 */ /* 0x000fea0003800000 */
.L_x_125:
        /* <DEDUP_REMOVED lines=8> */
.L_x_128:
[----:B------:R-:W-:Y:S05]  /*4f40*/  BSYNC B1 ;  /* 0x0000000000017941 */ /* 0x000fea0003800000 */
.L_x_127:
        /* <DEDUP_REMOVED lines=8> */
.L_x_130:
[----:B------:R-:W-:Y:S05]  /*4fd0*/  BSYNC B1 ;  /* 0x0000000000017941 */ /* 0x000fea0003800000 */
.L_x_129:
        /* <DEDUP_REMOVED lines=8> */
.L_x_132:
[----:B------:R-:W-:Y:S05]  /*5060*/  BSYNC B1 ;  /* 0x0000000000017941 */ /* 0x000fea0003800000 */
.L_x_131:
        /* <DEDUP_REMOVED lines=10> */
[----:B------:R-:W1:Y:S02]  /*5110*/  LDG.E.U8 R16, desc[UR36][R12.64+0x61] ;  /* 0x000061240c107981 */ /* 0x000e64000c1e1100 */
[----:B-1----:R-:W-:-:S05]  /*5120*/  PRMT R3, R16, 0x8880, RZ ;  /* 0x0000888010037816 */ /* 0x002fca00000000ff */
[----:B------:R-:W-:-:S07]  /*5130*/  IMAD R2, R3, R18, RZ ;  /* 0x0000001203027224 */ /* 0x000fce00078e02ff */
.L_x_134:
[----:B------:R-:W-:Y:S05]  /*5140*/  BSYNC B1 ;  /* 0x0000000000017941 */ /* 0x000fea0003800000 */
.L_x_133:
[----:B-1----:R-:W2:Y:S01]  /*5150*/  LDL.LU R3, [R1+0xcc] ;  /* 0x0000cc0001037983 */ /* 0x002ea20000300800 */
[----:B------:R-:W-:Y:S01]  /*5160*/  BSSY B1, `(.L_x_135) ;  /* 0x0000007000017945 */ /* 0x000fe20003800000 */
[----:B--2---:R-:W-:-:S05]  /*5170*/  @!P4 IMAD R3, R3, R17, R2 ;  /* 0x000000110303c224 */ /* 0x004fca00078e0202 */
[----:B------:R1:W-:Y:S01]  /*5180*/  @!P4 STG.E.U8 desc[UR36][R10.64+0x61], R3 ;  /* 0x000061030a00c986 */ /* 0x0003e2000c101124 */
[----:B------:R-:W-:Y:S05]  /*5190*/  @P3 BRA `(.L_x_136) ;  /* 0x00000000000c3947 */ /* 0x000fea0003800000 */
[----:B------:R-:W1:Y:S02]  /*51a0*/  LDG.E.U8 R16, desc[UR36][R14.64+0x68] ;  /* 0x000068240e107981 */ /* 0x000e64000c1e1100 */
[----:B-1----:R-:W-:-:S05]  /*51b0*/  PRMT R3, R16, 0x8880, RZ ;  /* 0x0000888010037816 */ /* 0x002fca00000000ff */
[----:B------:R-:W-:-:S07]  /*51c0*/  IMAD R2, R3, R18, RZ ;  /* 0x0000001203027224 */ /* 0x000fce00078e02ff */
.L_x_136:
[----:B------:R-:W-:Y:S05]  /*51d0*/  BSYNC B1 ;  /* 0x0000000000017941 */ /* 0x000fea0003800000 */
.L_x_135:
        /* <DEDUP_REMOVED lines=8> */
.L_x_138:
[----:B------:R-:W-:Y:S05]  /*5260*/  BSYNC B1 ;  /* 0x0000000000017941 */ /* 0x000fea0003800000 */
.L_x_137:
        /* <DEDUP_REMOVED lines=8> */
.L_x_140:
[----:B------:R-:W-:Y:S05]  /*52f0*/  BSYNC B1 ;  /* 0x0000000000017941 */ /* 0x000fea0003800000 */
.L_x_139:
        /* <DEDUP_REMOVED lines=8> */
.L_x_142:
[----:B------:R-:W-:Y:S05]  /*5380*/  BSYNC B1 ;  /* 0x0000000000017941 */ /* 0x000fea0003800000 */
.L_x_141:
        /* <DEDUP_REMOVED lines=13> */
.L_x_144:
[----:B------:R-:W-:Y:S05]  /*5460*/  BSYNC B1 ;  /* 0x0000000000017941 */ /* 0x000fea0003800000 */
.L_x_143:
        /* <DEDUP_REMOVED lines=8> */
.L_x_146:
[----:B------:R-:W-:Y:S05]  /*54f0*/  BSYNC B1 ;  /* 0x0000000000017941 */ /* 0x000fea0003800000 */
.L_x_145:
        /* <DEDUP_REMOVED lines=8> */
.L_x_148:
[----:B------:R-:W-:Y:S05]  /*5580*/  BSYNC B1 ;  /* 0x0000000000017941 */ /* 0x000fea0003800000 */
.L_x_147:
        /* <DEDUP_REMOVED lines=8> */
.L_x_150:
[----:B------:R-:W-:Y:S05]  /*5610*/  BSYNC B1 ;  /* 0x0000000000017941 */ /* 0x000fea0003800000 */
.L_x_149:
        /* <DEDUP_REMOVED lines=8> */
.L_x_152:
[----:B------:R-:W-:Y:S05]  /*56a0*/  BSYNC B1 ;  /* 0x0000000000017941 */ /* 0x000fea0003800000 */
.L_x_151:
        /* <DEDUP_REMOVED lines=13> */
.L_x_154:
[----:B------:R-:W-:Y:S05]  /*5780*/  BSYNC B1 ;  /* 0x0000000000017941 */ /* 0x000fea0003800000 */
.L_x_153:
        /* <DEDUP_REMOVED lines=8> */
.L_x_156:
[----:B------:R-:W-:Y:S05]  /*5810*/  BSYNC B1 ;  /* 0x0000000000017941 */ /* 0x000fea0003800000 */
.L_x_155:
        /* <DEDUP_REMOVED lines=8> */
.L_x_158:
[----:B------:R-:W-:Y:S05]  /*58a0*/  BSYNC B1 ;  /* 0x0000000000017941 */ /* 0x000fea0003800000 */
.L_x_157:
        /* <DEDUP_REMOVED lines=8> */
.L_x_160:
[----:B------:R-:W-:Y:S05]  /*5930*/  BSYNC B1 ;  /* 0x0000000000017941 */ /* 0x000fea0003800000 */
.L_x_159:
        /* <DEDUP_REMOVED lines=8> */
.L_x_162:
[----:B------:R-:W-:Y:S05]  /*59c0*/  BSYNC B1 ;  /* 0x0000000000017941 */ /* 0x000fea0003800000 */
.L_x_161:
        /* <DEDUP_REMOVED lines=13> */
.L_x_164:
[----:B------:R-:W-:Y:S05]  /*5aa0*/  BSYNC B1 ;  /* 0x0000000000017941 */ /* 0x000fea0003800000 */
.L_x_163:
        /* <DEDUP_REMOVED lines=8> */
.L_x_166:
[----:B------:R-:W-:Y:S05]  /*5b30*/  BSYNC B1 ;  /* 0x0000000000017941 */ /* 0x000fea0003800000 */
.L_x_165:
        /* <DEDUP_REMOVED lines=8> */
.L_x_168:
[----:B------:R-:W-:Y:S05]  /*5bc0*/  BSYNC B1 ;  /* 0x0000000000017941 */ /* 0x000fea0003800000 */
.L_x_167:
        /* <DEDUP_REMOVED lines=8> */
.L_x_170:
[----:B------:R-:W-:Y:S05]  /*5c50*/  BSYNC B1 ;  /* 0x0000000000017941 */ /* 0x000fea0003800000 */
.L_x_169:
        /* <DEDUP_REMOVED lines=8> */
.L_x_172:
[----:B------:R-:W-:Y:S05]  /*5ce0*/  BSYNC B1 ;  /* 0x0000000000017941 */ /* 0x000fea0003800000 */
.L_x_171:
        /* <DEDUP_REMOVED lines=13> */
.L_x_174:
[----:B------:R-:W-:Y:S05]  /*5dc0*/  BSYNC B1 ;  /* 0x0000000000017941 */ /* 0x000fea0003800000 */
.L_x_173:
        /* <DEDUP_REMOVED lines=8> */
.L_x_176:
[----:B------:R-:W-:Y:S05]  /*5e50*/  BSYNC B1 ;  /* 0x0000000000017941 */ /* 0x000fea0003800000 */
.L_x_175:
        /* <DEDUP_REMOVED lines=8> */
.L_x_178:
[----:B------:R-:W-:Y:S05]  /*5ee0*/  BSYNC B1 ;  /* 0x0000000000017941 */ /* 0x000fea0003800000 */
.L_x_177:
        /* <DEDUP_REMOVED lines=8> */
.L_x_180:
[----:B------:R-:W-:Y:S05]  /*5f70*/  BSYNC B1 ;  /* 0x0000000000017941 */ /* 0x000fea0003800000 */
.L_x_179:
        /* <DEDUP_REMOVED lines=8> */
.L_x_182:
[----:B------:R-:W-:Y:S05]  /*6000*/  BSYNC B1 ;  /* 0x0000000000017941 */ /* 0x000fea0003800000 */
.L_x_181:
        /* <DEDUP_REMOVED lines=13> */
.L_x_184:
[----:B------:R-:W-:Y:S05]  /*60e0*/  BSYNC B1 ;  /* 0x0000000000017941 */ /* 0x000fea0003800000 */
.L_x_183:
        /* <DEDUP_REMOVED lines=8> */
.L_x_186:
[----:B------:R-:W-:Y:S05]  /*6170*/  BSYNC B1 ;  /* 0x0000000000017941 */ /* 0x000fea0003800000 */
.L_x_185:
        /* <DEDUP_REMOVED lines=8> */
.L_x_188:
[----:B------:R-:W-:Y:S05]  /*6200*/  BSYNC B1 ;  /* 0x0000000000017941 */ /* 0x000fea0003800000 */
.L_x_187:
        /* <DEDUP_REMOVED lines=8> */
.L_x_190:
[----:B------:R-:W-:Y:S05]  /*6290*/  BSYNC B1 ;  /* 0x0000000000017941 */ /* 0x000fea0003800000 */
.L_x_189:
        /* <DEDUP_REMOVED lines=8> */
.L_x_192:
[----:B------:R-:W-:Y:S05]  /*6320*/  BSYNC B1 ;  /* 0x0000000000017941 */ /* 0x000fea0003800000 */
.L_x_191:
        /* <DEDUP_REMOVED lines=13> */
.L_x_194:
[----:B------:R-:W-:Y:S05]  /*6400*/  BSYNC B1 ;  /* 0x0000000000017941 */ /* 0x000fea0003800000 */
.L_x_193:
        /* <DEDUP_REMOVED lines=8> */
.L_x_196:
[----:B------:R-:W-:Y:S05]  /*6490*/  BSYNC B1 ;  /* 0x0000000000017941 */ /* 0x000fea0003800000 */
.L_x_195:
        /* <DEDUP_REMOVED lines=8> */
.L_x_198:
[----:B------:R-:W-:Y:S05]  /*6520*/  BSYNC B1 ;  /* 0x0000000000017941 */ /* 0x000fea0003800000 */
.L_x_197:
        /* <DEDUP_REMOVED lines=8> */
.L_x_200:
[----:B------:R-:W-:Y:S05]  /*65b0*/  BSYNC B1 ;  /* 0x0000000000017941 */ /* 0x000fea0003800000 */
.L_x_199:
        /* <DEDUP_REMOVED lines=8> */
.L_x_202:
[----:B------:R-:W-:Y:S05]  /*6640*/  BSYNC B1 ;  /* 0x0000000000017941 */ /* 0x000fea0003800000 */
.L_x_201:
        /* <DEDUP_REMOVED lines=13> */
.L_x_204:
[----:B------:R-:W-:Y:S05]  /*6720*/  BSYNC B1 ;  /* 0x0000000000017941 */ /* 0x000fea0003800000 */
.L_x_203:
        /* <DEDUP_REMOVED lines=8> */
.L_x_206:
[----:B------:R-:W-:Y:S05]  /*67b0*/  BSYNC B1 ;  /* 0x0000000000017941 */ /* 0x000fea0003800000 */
.L_x_205:
        /* <DEDUP_REMOVED lines=8> */
.L_x_208:
[----:B------:R-:W-:Y:S05]  /*6840*/  BSYNC B1 ;  /* 0x0000000000017941 */ /* 0x000fea0003800000 */
.L_x_207:
        /* <DEDUP_REMOVED lines=8> */
.L_x_210:
[----:B------:R-:W-:Y:S05]  /*68d0*/  BSYNC B1 ;  /* 0x0000000000017941 */ /* 0x000fea0003800000 */
.L_x_209:
        /* <DEDUP_REMOVED lines=8> */
.L_x_212:
[----:B------:R-:W-:Y:S05]  /*6960*/  BSYNC B1 ;  /* 0x0000000000017941 */ /* 0x000fea0003800000 */
.L_x_211:
        /* <DEDUP_REMOVED lines=13> */
.L_x_214:
[----:B------:R-:W-:Y:S05]  /*6a40*/  BSYNC B1 ;  /* 0x0000000000017941 */ /* 0x000fea0003800000 */
.L_x_213:
        /* <DEDUP_REMOVED lines=8> */
.L_x_216:
[----:B------:R-:W-:Y:S05]  /*6ad0*/  BSYNC B1 ;  /* 0x0000000000017941 */ /* 0x000fea0003800000 */
.L_x_215:
        /* <DEDUP_REMOVED lines=8> */
.L_x_218:
[----:B------:R-:W-:Y:S05]  /*6b60*/  BSYNC B1 ;  /* 0x0000000000017941 */ /* 0x000fea0003800000 */
.L_x_217:
        /* <DEDUP_REMOVED lines=8> */
.L_x_220:
[----:B------:R-:W-:Y:S05]  /*6bf0*/  BSYNC B1 ;  /* 0x0000000000017941 */ /* 0x000fea0003800000 */
.L_x_219:
        /* <DEDUP_REMOVED lines=8> */
.L_x_222:
[----:B------:R-:W-:Y:S05]  /*6c80*/  BSYNC B1 ;  /* 0x0000000000017941 */ /* 0x000fea0003800000 */
.L_x_221:
        /* <DEDUP_REMOVED lines=13> */
.L_x_224:
[----:B------:R-:W-:Y:S05]  /*6d60*/  BSYNC B1 ;  /* 0x0000000000017941 */ /* 0x000fea0003800000 */
.L_x_223:
        /* <DEDUP_REMOVED lines=8> */
.L_x_226:
[----:B------:R-:W-:Y:S05]  /*6df0*/  BSYNC B1 ;  /* 0x0000000000017941 */ /* 0x000fea0003800000 */
.L_x_225:
        /* <DEDUP_REMOVED lines=8> */
.L_x_228:
[----:B------:R-:W-:Y:S05]  /*6e80*/  BSYNC B1 ;  /* 0x0000000000017941 */ /* 0x000fea0003800000 */
.L_x_227:
        /* <DEDUP_REMOVED lines=8> */
.L_x_230:
[----:B------:R-:W-:Y:S05]  /*6f10*/  BSYNC B1 ;  /* 0x0000000000017941 */ /* 0x000fea0003800000 */
.L_x_229:
        /* <DEDUP_REMOVED lines=8> */
.L_x_232:
[----:B------:R-:W-:Y:S05]  /*6fa0*/  BSYNC B1 ;  /* 0x0000000000017941 */ /* 0x000fea0003800000 */
.L_x_231:
        /* <DEDUP_REMOVED lines=13> */
.L_x_234:
[----:B------:R-:W-:Y:S05]  /*7080*/  BSYNC B1 ;  /* 0x0000000000017941 */ /* 0x000fea0003800000 */
.L_x_233:
        /* <DEDUP_REMOVED lines=8> */
.L_x_236:
[----:B------:R-:W-:Y:S05]  /*7110*/  BSYNC B1 ;  /* 0x0000000000017941 */ /* 0x000fea0003800000 */
.L_x_235:
        /* <DEDUP_REMOVED lines=8> */
.L_x_238:
[----:B------:R-:W-:Y:S05]  /*71a0*/  BSYNC B1 ;  /* 0x0000000000017941 */ /* 0x000fea0003800000 */
.L_x_237:
        /* <DEDUP_REMOVED lines=8> */
.L_x_240:
[----:B------:R-:W-:Y:S05]  /*7230*/  BSYNC B1 ;  /* 0x0000000000017941 */ /* 0x000fea0003800000 */
.L_x_239:
        /* <DEDUP_REMOVED lines=8> */
.L_x_242:
[----:B------:R-:W-:Y:S05]  /*72c0*/  BSYNC B1 ;  /* 0x0000000000017941 */ /* 0x000fea0003800000 */
.L_x_241:
        /* <DEDUP_REMOVED lines=13> */
.L_x_244:
[----:B------:R-:W-:Y:S05]  /*73a0*/  BSYNC B1 ;  /* 0x0000000000017941 */ /* 0x000fea0003800000 */
.L_x_243:
        /* <DEDUP_REMOVED lines=8> */
.L_x_246:
[----:B------:R-:W-:Y:S05]  /*7430*/  BSYNC B1 ;  /* 0x0000000000017941 */ /* 0x000fea0003800000 */
.L_x_245:
        /* <DEDUP_REMOVED lines=8> */
.L_x_248:
[----:B------:R-:W-:Y:S05]  /*74c0*/  BSYNC B1 ;  /* 0x0000000000017941 */ /* 0x000fea0003800000 */
.L_x_247:
        /* <DEDUP_REMOVED lines=8> */
.L_x_250:
[----:B------:R-:W-:Y:S05]  /*7550*/  BSYNC B1 ;  /* 0x0000000000017941 */ /* 0x000fea0003800000 */
.L_x_249:
        /* <DEDUP_REMOVED lines=8> */
.L_x_252:
[----:B------:R-:W-:Y:S05]  /*75e0*/  BSYNC B1 ;  /* 0x0000000000017941 */ /* 0x000fea0003800000 */
.L_x_251:
        /* <DEDUP_REMOVED lines=13> */
.L_x_254:
[----:B------:R-:W-:Y:S05]  /*76c0*/  BSYNC B1 ;  /* 0x0000000000017941 */ /* 0x000fea0003800000 */
.L_x_253:
        /* <DEDUP_REMOVED lines=8> */
.L_x_256:
[----:B------:R-:W-:Y:S05]  /*7750*/  BSYNC B1 ;  /* 0x0000000000017941 */ /* 0x000fea0003800000 */
.L_x_255:
        /* <DEDUP_REMOVED lines=8> */
.L_x_258:
[----:B------:R-:W-:Y:S05]  /*77e0*/  BSYNC B1 ;  /* 0x0000000000017941 */ /* 0x000fea0003800000 */
.L_x_257:
        /* <DEDUP_REMOVED lines=8> */
.L_x_260:
[----:B------:R-:W-:Y:S05]  /*7870*/  BSYNC B1 ;  /* 0x0000000000017941 */ /* 0x000fea0003800000 */
.L_x_259:
        /* <DEDUP_REMOVED lines=8> */
.L_x_262:
[----:B------:R-:W-:Y:S05]  /*7900*/  BSYNC B1 ;  /* 0x0000000000017941 */ /* 0x000fea0003800000 */
.L_x_261:
        /* <DEDUP_REMOVED lines=13> */
.L_x_264:
[----:B------:R-:W-:Y:S05]  /*79e0*/  BSYNC B1 ;  /* 0x0000000000017941 */ /* 0x000fea0003800000 */
.L_x_263:
        /* <DEDUP_REMOVED lines=8> */
.L_x_266:
[----:B------:R-:W-:Y:S05]  /*7a70*/  BSYNC B1 ;  /* 0x0000000000017941 */ /* 0x000fea0003800000 */
.L_x_265:
        /* <DEDUP_REMOVED lines=8> */
.L_x_268:
[----:B------:R-:W-:Y:S05]  /*7b00*/  BSYNC B1 ;  /* 0x0000000000017941 */ /* 0x000fea0003800000 */
.L_x_267:
        /* <DEDUP_REMOVED lines=8> */
.L_x_270:
[----:B------:R-:W-:Y:S05]  /*7b90*/  BSYNC B1 ;  /* 0x0000000000017941 */ /* 0x000fea0003800000 */
.L_x_269:
        /* <DEDUP_REMOVED lines=8> */
.L_x_272:
[----:B------:R-:W-:Y:S05]  /*7c20*/  BSYNC B1 ;  /* 0x0000000000017941 */ /* 0x000fea0003800000 */
.L_x_271:
[----:B-1----:R-:W2:Y:S01]  /*7c30*/  LDL.LU R3, [R1+0x1e0] ;  /* 0x0001e00001037983 */ /* 0x002ea20000300800 */
[C---:B------:R-:W-:Y:S01]  /*7c40*/  ISETP.LT.OR P2, PT, R0.reuse, 0xf2, !P1 ;  /* 0x000000f20000780c */ /* 0x040fe20004f41670 */
[----:B------:R-:W-:Y:S01]  /*7c50*/  BSSY B1, `(.L_x_273) ;  /* 0x000000c000017945 */ /* 0x000fe20003800000 */
[----:B------:R-:W-:Y:S02]  /*7c60*/  ISETP.LT.OR P6, PT, R0, 0xf9, !P1 ;  /* 0x000000f90000780c */ /* 0x000fe40004fc1670 */
[----:B------:R-:W-:Y:S02]  /*7c70*/  IADD3 R161, P3, R158, 0x80, RZ ;  /* 0x000000809ea17810 */ /* 0x000fe40007f7e0ff */
        /* <DEDUP_REMOVED lines=9> */
.L_x_274:
[----:B------:R-:W-:Y:S05]  /*7d10*/  BSYNC B1 ;  /* 0x0000000000017941 */ /* 0x000fea0003800000 */
.L_x_273:
        /* <DEDUP_REMOVED lines=8> */
.L_x_276:
[----:B------:R-:W-:Y:S05]  /*7da0*/  BSYNC B1 ;  /* 0x0000000000017941 */ /* 0x000fea0003800000 */
.L_x_275:
        /* <DEDUP_REMOVED lines=8> */
.L_x_278:
[----:B------:R-:W-:Y:S05]  /*7e30*/  BSYNC B1 ;  /* 0x0000000000017941 */ /* 0x000fea0003800000 */
.L_x_277:
        /* <DEDUP_REMOVED lines=8> */
.L_x_280:
[----:B------:R-:W-:Y:S05]  /*7ec0*/  BSYNC B1 ;  /* 0x0000000000017941 */ /* 0x000fea0003800000 */
.L_x_279:
[----:B-1----:R-:W2:Y:S01]  /*7ed0*/  LDL.LU R3, [R1+0x1f0] ;  /* 0x0001f00001037983 */ /* 0x002ea20000300800 */
[----:B------:R-:W-:Y:S01]  /*7ee0*/  BSSY B1, `(.L_x_281) ;  /* 0x0000008000017945 */ /* 0x000fe20003800000 */
[----:B------:R-:W-:-:S04]  /*7ef0*/  IMAD.WIDE.U32 R158, R161, R20, R156 ;  /* 0x00000014a19e7225 */ /* 0x000fc800078e009c */
[----:B--2---:R-:W-:-:S05]  /*7f00*/  @!P6 IMAD R3, R3, R17, R2 ;  /* 0x000000110303e224 */ /* 0x004fca00078e0202 */
[----:B------:R1:W-:Y:S01]  /*7f10*/  @!P6 STG.E.U8 desc[UR36][R4.64+0xf8], R3 ;  /* 0x0000f8030400e986 */ /* 0x0003e2000c101124 */
[----:B------:R-:W-:Y:S05]  /*7f20*/  @P1 BRA `(.L_x_282) ;  /* 0x00000000000c1947 */ /* 0x000fea0003800000 */
[----:B------:R-:W1:Y:S02]  /*7f30*/  LDG.E.U8 R16, desc[UR36][R14.64+0xf9] ;  /* 0x0000f9240e107981 */ /* 0x000e64000c1e1100 */
[----:B-1----:R-:W-:-:S05]  /*7f40*/  PRMT R3, R16, 0x8880, RZ ;  /* 0x0000888010037816 */ /* 0x002fca00000000ff */
[----:B------:R-:W-:-:S07]  /*7f50*/  IMAD R2, R3, R18, RZ ;  /* 0x0000001203027224 */ /* 0x000fce00078e02ff */
.L_x_282:
[----:B------:R-:W-:Y:S05]  /*7f60*/  BSYNC B1 ;  /* 0x0000000000017941 */ /* 0x000fea0003800000 */
.L_x_281:
[----:B-1----:R-:W2:Y:S01]  /*7f70*/  LDL.LU R3, [R1+0x1f4] ;  /* 0x0001f40001037983 */ /* 0x002ea20000300800 */
[----:B------:R-:W-:Y:S01]  /*7f80*/  IMAD.WIDE.U32 R156, R161, R20, R152 ;  /* 0x00000014a19c7225 */ /* 0x000fe200078e0098 */
[----:B------:R-:W-:Y:S01]  /*7f90*/  ISETP.GE.AND P2, PT, R19, 0x81, PT ;  /* 0x000000811300780c */ /* 0x000fe20003f46270 */
[----:B------:R-:W-:Y:S01]  /*7fa0*/  BSSY B1, `(.L_x_283) ;  /* 0x000000e000017945 */ /* 0x000fe20003800000 */
[-C--:B------:R-:W-:Y:S01]  /*7fb0*/  IADD3 R154, P5, P4, R154, R22.reuse, R158 ;  /* 0x000000169a9a7210 */ /* 0x080fe20007cbe09e */
[----:B0-----:R-:W-:Y:S01]  /*7fc0*/  IMAD.X R15, RZ, RZ, UR9, P3 ;  /* 0x00000009ff0f7e24 */ /* 0x001fe200098e06ff */
[----:B------:R-:W-:Y:S02]  /*7fd0*/  ISETP.LT.OR P6, PT, R0, 0x1, !P2 ;  /* 0x000000010000780c */ /* 0x000fe400057c1670 */
[----:B------:R-:W-:Y:S01]  /*7fe0*/  IADD3 R14, P3, R156, R22, RZ ;  /* 0x000000169c0e7210 */ /* 0x000fe20007f7e0ff */
[----:B------:R-:W-:Y:S02]  /*7ff0*/  IMAD R20, R15, R20, RZ ;  /* 0x000000140f147224 */ /* 0x000fe400078e02ff */
[----:B--2---:R-:W-:-:S05]  /*8000*/  @!P1 IMAD R3, R3, R17, R2 ;  /* 0x0000001103039224 */ /* 0x004fca00078e0202 */
[----:B------:R0:W-:Y:S01]  /*8010*/  @!P1 STG.E.U8 desc[UR36][R4.64+0xf9], R3 ;  /* 0x0000f90304009986 */ /* 0x0001e2000c101124 */
[C---:B------:R-:W-:Y:S02]  /*8020*/  ISETP.LT.OR P1, PT, R0.reuse, 0xf9, !P0 ;  /* 0x000000f90000780c */ /* 0x040fe40004721670 */
[----:B------:R-:W-:-:S11]  /*8030*/  ISETP.LT.OR P0, PT, R0, 0xfa, !P0 ;  /* 0x000000fa0000780c */ /* 0x000fd60004701670 */
[----:B0-----:R-:W-:Y:S05]  /*8040*/  @P1 BRA `(.L_x_284) ;  /* 0x00000000000c1947 */ /* 0x001fea0003800000 */
[----:B------:R-:W2:Y:S02]  /*8050*/  LDG.E.U8 R16, desc[UR36][R12.64+0xf8] ;  /* 0x0000f8240c107981 */ /* 0x000ea4000c1e1100 */
[----:B--2---:R-:W-:-:S05]  /*8060*/  PRMT R3, R16, 0x8880, RZ ;  /* 0x0000888010037816 */ /* 0x004fca00000000ff */
[----:B------:R-:W-:-:S07]  /*8070*/  IMAD R2, R3, R18, RZ ;  /* 0x0000001203027224 */ /* 0x000fce00078e02ff */
.L_x_284:
[----:B------:R-:W-:Y:S05]  /*8080*/  BSYNC B1 ;  /* 0x0000000000017941 */ /* 0x000fea0003800000 */
.L_x_283:
[----:B------:R-:W2:Y:S01]  /*8090*/  LDL.LU R3, [R1+0x1f8] ;  /* 0x0001f80001037983 */ /* 0x000ea20000300800 */
[----:B------:R-:W-:Y:S01]  /*80a0*/  BSSY B1, `(.L_x_285) ;  /* 0x0000008000017945 */ /* 0x000fe20003800000 */
[----:B------:R-:W-:Y:S02]  /*80b0*/  IMAD R21, R161, R21, R20 ;  /* 0x00000015a1157224 */ /* 0x000fe400078e0214 */
[----:B--2---:R-:W-:-:S05]  /*80c0*/  @!P1 IMAD R3, R3, R17, R2 ;  /* 0x0000001103039224 */ /* 0x004fca00078e0202 */
[----:B------:R0:W-:Y:S01]  /*80d0*/  @!P1 STG.E.U8 desc[UR36][R10.64+0xf8], R3 ;  /* 0x0000f8030a009986 */ /* 0x0001e2000c101124 */
[----:B------:R-:W-:Y:S05]  /*80e0*/  @P0 BRA `(.L_x_286) ;  /* 0x00000000000c0947 */ /* 0x000fea0003800000 */
[----:B------:R-:W0:Y:S02]  /*80f0*/  LDG.E.U8 R16, desc[UR36][R12.64+0xf9] ;  /* 0x0000f9240c107981 */ /* 0x000e24000c1e1100 */
[----:B0-----:R-:W-:-:S05]  /*8100*/  PRMT R3, R16, 0x8880, RZ ;  /* 0x0000888010037816 */ /* 0x001fca00000000ff */
[----:B------:R-:W-:-:S07]  /*8110*/  IMAD R2, R3, R18, RZ ;  /* 0x0000001203027224 */ /* 0x000fce00078e02ff */
.L_x_286:
[----:B------:R-:W-:Y:S05]  /*8120*/  BSYNC B1 ;  /* 0x0000000000017941 */ /* 0x000fea0003800000 */
.L_x_285:
[----:B0-----:R-:W2:Y:S01]  /*8130*/  LDL.LU R3, [R1+0x1fc] ;  /* 0x0001fc0001037983 */ /* 0x001ea20000300800 */
[----:B------:R-:W-:Y:S01]  /*8140*/  BSSY B1, `(.L_x_287) ;  /* 0x0000009000017945 */ /* 0x000fe20003800000 */
[----:B------:R-:W-:Y:S01]  /*8150*/  IADD3.X R15, R23, R157, R21, P3, !PT ;  /* 0x0000009d170f7210 */ /* 0x000fe20001ffe415 */
[----:B------:R-:W-:Y:S02]  /*8160*/  IMAD.IADD R158, R21, 0x1, R159 ;  /* 0x00000001159e7824 */ /* 0x000fe400078e029f */
[----:B--2---:R-:W-:-:S05]  /*8170*/  @!P0 IMAD R3, R3, R17, R2 ;  /* 0x0000001103038224 */ /* 0x004fca00078e0202 */
[----:B------:R0:W-:Y:S01]  /*8180*/  @!P0 STG.E.U8 desc[UR36][R10.64+0xf9], R3 ;  /* 0x0000f9030a008986 */ /* 0x0001e2000c101124 */
[----:B------:R-:W-:Y:S05]  /*8190*/  @P6 BRA `(.L_x_288) ;  /* 0x00000000000c6947 */ /* 0x000fea0003800000 */
[----:B------:R-:W0:Y:S02]  /*81a0*/  LDG.E.U8 R16, desc[UR36][R14.64] ;  /* 0x000000240e107981 */ /* 0x000e24000c1e1100 */
[----:B0-----:R-:W-:-:S05]  /*81b0*/  PRMT R3, R16, 0x8880, RZ ;  /* 0x0000888010037816 */ /* 0x001fca00000000ff */
[----:B------:R-:W-:-:S07]  /*81c0*/  IMAD R2, R3, R18, RZ ;  /* 0x0000001203027224 */ /* 0x000fce00078e02ff */
.L_x_288:
[----:B------:R-:W-:Y:S05]  /*81d0*/  BSYNC B1 ;  /* 0x0000000000017941 */ /* 0x000fea0003800000 */
.L_x_287:
[----:B------:R-:W-:Y:S01]  /*81e0*/  ISETP.LT.OR P3, PT, R0, 0x2, !P2 ;  /* 0x000000020000780c */ /* 0x000fe20005761670 */
[----:B0-----:R-:W-:Y:S01]  /*81f0*/  @!P6 IMAD R3, R24, R17, R2 ;  /* 0x000000111803e224 */ /* 0x001fe200078e0202 */
[----:B------:R-:W-:Y:S01]  /*8200*/  ISETP.GE.AND P0, PT, R19, 0x89, PT ;  /* 0x000000891300780c */ /* 0x000fe20003f06270 */
[----:B------:R-:W-:Y:S01]  /*8210*/  BSSY B1, `(.L_x_289) ;  /* 0x000000b000017945 */ /* 0x000fe20003800000 */
[----:B------:R-:W-:Y:S02]  /*8220*/  IADD3.X R155, R153, R23, R158, P5, P4 ;  /* 0x00000017999b7210 */ /* 0x000fe40002fe849e */
[----:B------:R0:W-:Y:S01]  /*8230*/  @!P6 STG.E.U8 desc[UR36][R6.64], R3 ;  /* 0x000000030600e986 */ /* 0x0001e2000c101124 */
[C---:B------:R-:W-:Y:S02]  /*8240*/  ISETP.LT.OR P4, PT, R0.reuse, 0x1, !P0 ;  /* 0x000000010000780c */ /* 0x040fe40004781670 */
[C---:B------:R-:W-:Y:S02]  /*8250*/  ISETP.LT.OR P5, PT, R0.reuse, 0x2, !P0 ;  /* 0x000000020000780c */ /* 0x040fe400047a1670 */
[----:B------:R-:W-:-:S02]  /*8260*/  ISETP.LT.OR P6, PT, R0, 0x9, !P2 ;  /* 0x000000090000780c */ /* 0x000fc400057c1670 */
[----:B------:R-:W-:Y:S01]  /*8270*/  ISETP.LT.OR P1, PT, R0, 0xa, !P2 ;  /* 0x0000000a0000780c */ /* 0x000fe20005721670 */
[----:B------:R-:W-:-:S12]  /*8280*/  @P3 BRA `(.L_x_290) ;  /* 0x00000000000c3947 */ /* 0x000fd80003800000 */
[----:B------:R-:W0:Y:S02]  /*8290*/  LDG.E.U8 R16, desc[UR36][R14.64+0x1] ;  /* 0x000001240e107981 */ /* 0x000e24000c1e1100 */
[----:B0-----:R-:W-:-:S05]  /*82a0*/  PRMT R3, R16, 0x8880, RZ ;  /* 0x0000888010037816 */ /* 0x001fca00000000ff */
[----:B------:R-:W-:-:S07]  /*82b0*/  IMAD R2, R3, R18, RZ ;  /* 0x0000001203027224 */ /* 0x000fce00078e02ff */
.L_x_290:
[----:B------:R-:W-:Y:S05]  /*82c0*/  BSYNC B1 ;  /* 0x0000000000017941 */ /* 0x000fea0003800000 */
.L_x_289:
[----:B------:R-:W-:Y:S01]  /*82d0*/  @!P3 IMAD R25, R25, R17, R2 ;  /* 0x000000111919b224 */ /* 0x000fe200078e0202 */
[----:B------:R-:W-:Y:S04]  /*82e0*/  BSSY B1, `(.L_x_291) ;  /* 0x0000006000017945 */ /* 0x000fe80003800000 */
[----:B------:R1:W-:Y:S01]  /*82f0*/  @!P3 STG.E.U8 desc[UR36][R6.64+0x1], R25 ;  /* 0x000001190600b986 */ /* 0x0003e2000c101124 */
[----:B------:R-:W-:Y:S05]  /*8300*/  @P4 BRA `(.L_x_292) ;  /* 0x00000000000c4947 */ /* 0x000fea0003800000 */
[----:B------:R-:W0:Y:S02]  /*8310*/  LDG.E.U8 R16, desc[UR36][R154.64] ;  /* 0x000000249a107981 */ /* 0x000e24000c1e1100 */
[----:B0-----:R-:W-:-:S05]  /*8320*/  PRMT R3, R16, 0x8880, RZ ;  /* 0x0000888010037816 */ /* 0x001fca00000000ff */
[----:B------:R-:W-:-:S07]  /*8330*/  IMAD R2, R3, R18, RZ ;  /* 0x0000001203027224 */ /* 0x000fce00078e02ff */
.L_x_292:
[----:B------:R-:W-:Y:S05]  /*8340*/  BSYNC B1 ;  /* 0x0000000000017941 */ /* 0x000fea0003800000 */
.L_x_291:
[----:B0-----:R-:W-:Y:S01]  /*8350*/  @!P4 IMAD R3, R26, R17, R2 ;  /* 0x000000111a03c224 */ /* 0x001fe200078e0202 */
[----:B------:R-:W-:Y:S04]  /*8360*/  BSSY B1, `(.L_x_293) ;  /* 0x0000006000017945 */ /* 0x000fe80003800000 */
[----:B------:R0:W-:Y:S01]  /*8370*/  @!P4 STG.E.U8 desc[UR36][R8.64], R3 ;  /* 0x000000030800c986 */ /* 0x0001e2000c101124 */
[----:B------:R-:W-:Y:S05]  /*8380*/  @P5 BRA `(.L_x_294) ;  /* 0x00000000000c5947 */ /* 0x000fea0003800000 */
[----:B------:R-:W0:Y:S02]  /*8390*/  LDG.E.U8 R16, desc[UR36][R154.64+0x1] ;  /* 0x000001249a107981 */ /* 0x000e24000c1e1100 */
[----:B0-----:R-:W-:-:S05]  /*83a0*/  PRMT R3, R16, 0x8880, RZ ;  /* 0x0000888010037816 */ /* 0x001fca00000000ff */
[----:B------:R-:W-:-:S07]  /*83b0*/  IMAD R2, R3, R18, RZ ;  /* 0x0000001203027224 */ /* 0x000fce00078e02ff */
.L_x_294:
[----:B------:R-:W-:Y:S05]  /*83c0*/  BSYNC B1 ;  /* 0x0000000000017941 */ /* 0x000fea0003800000 */
.L_x_293:
[----:B------:R-:W-:Y:S01]  /*83d0*/  @!P5 IMAD R27, R27, R17, R2 ;  /* 0x000000111b1bd224 */ /* 0x000fe200078e0202 */
[----:B------:R-:W-:Y:S04]  /*83e0*/  BSSY B1, `(.L_x_295) ;  /* 0x0000006000017945 */ /* 0x000fe80003800000 */
[----:B------:R2:W-:Y:S01]  /*83f0*/  @!P5 STG.E.U8 desc[UR36][R8.64+0x1], R27 ;  /* 0x0000011b0800d986 */ /* 0x0005e2000c101124 */
[----:B------:R-:W-:Y:S05]  /*8400*/  @P6 BRA `(.L_x_296) ;  /* 0x00000000000c6947 */ /* 0x000fea0003800000 */
[----:B------:R-:W0:Y:S02]  /*8410*/  LDG.E.U8 R16, desc[UR36][R14.64+0x8] ;  /* 0x000008240e107981 */ /* 0x000e24000c1e1100 */
[----:B0-----:R-:W-:-:S05]  /*8420*/  PRMT R3, R16, 0x8880, RZ ;  /* 0x0000888010037816 */ /* 0x001fca00000000ff */
[----:B------:R-:W-:-:S07]  /*8430*/  IMAD R2, R3, R18, RZ ;  /* 0x0000001203027224 */ /* 0x000fce00078e02ff */
.L_x_296:
[----:B------:R-:W-:Y:S05]  /*8440*/  BSYNC B1 ;  /* 0x0000000000017941 */ /* 0x000fea0003800000 */
.L_x_295:
[----:B0-----:R-:W-:Y:S01]  /*8450*/  @!P6 IMAD R3, R28, R17, R2 ;  /* 0x000000111c03e224 */ /* 0x001fe200078e0202 */
[----:B------:R-:W-:Y:S04]  /*8460*/  BSSY B1, `(.L_x_297) ;  /* 0x0000006000017945 */ /* 0x000fe80003800000 */
[----:B------:R0:W-:Y:S01]  /*8470*/  @!P6 STG.E.U8 desc[UR36][R6.64+0x8], R3 ;  /* 0x000008030600e986 */ /* 0x0001e2000c101124 */
[----:B------:R-:W-:Y:S05]  /*8480*/  @P1 BRA `(.L_x_298) ;  /* 0x00000000000c1947 */ /* 0x000fea0003800000 */
[----:B------:R-:W0:Y:S02]  /*8490*/  LDG.E.U8 R16, desc[UR36][R14.64+0x9] ;  /* 0x000009240e107981 */ /* 0x000e24000c1e1100 */
[----:B0-----:R-:W-:-:S05]  /*84a0*/  PRMT R3, R16, 0x8880, RZ ;  /* 0x0000888010037816 */ /* 0x001fca00000000ff */
[----:B------:R-:W-:-:S07]  /*84b0*/  IMAD R2, R3, R18, RZ ;  /* 0x0000001203027224 */ /* 0x000fce00078e02ff */
.L_x_298:
[----:B------:R-:W-:Y:S05]  /*84c0*/  BSYNC B1 ;  /* 0x0000000000017941 */ /* 0x000fea0003800000 */
.L_x_297:
[C---:B------:R-:W-:Y:S01]  /*84d0*/  ISETP.LT.OR P4, PT, R0.reuse, 0x9, !P0 ;  /* 0x000000090000780c */ /* 0x040fe20004781670 */
[----:B------:R-:W-:Y:S01]  /*84e0*/  @!P1 IMAD R29, R29, R17, R2 ;  /* 0x000000111d1d9224 */ /* 0x000fe200078e0202 */
[----:B------:R-:W-:Y:S01]  /*84f0*/  BSSY B1, `(.L_x_299) ;  /* 0x000000a000017945 */ /* 0x000fe20003800000 */
[C---:B------:R-:W-:Y:S02]  /*8500*/  ISETP.LT.OR P3, PT, R0.reuse, 0xa, !P0 ;  /* 0x0000000a0000780c */ /* 0x040fe40004761670 */
[C---:B------:R-:W-:Y:S01]  /*8510*/  ISETP.LT.OR P5, PT, R0.reuse, 0x11, !P2 ;  /* 0x000000110000780c */ /* 0x040fe200057a1670 */
[----:B------:R3:W-:Y:S01]  /*8520*/  @!P1 STG.E.U8 desc[UR36][R6.64+0x9], R29 ;  /* 0x0000091d06009986 */ /* 0x0007e2000c101124 */
[C---:B------:R-:W-:Y:S02]  /*8530*/  ISETP.LT.OR P6, PT, R0.reuse, 0x12, !P2 ;  /* 0x000000120000780c */ /* 0x040fe400057c1670 */
[----:B------:R-:W-:-:S04]  /*8540*/  ISETP.LT.OR P1, PT, R0, 0x11, !P0 ;  /* 0x000000110000780c */ /* 0x000fc80004721670 */
[----:B------:R-:W-:Y:S09]  /*8550*/  @P4 BRA `(.L_x_300) ;  /* 0x00000000000c4947 */ /* 0x000ff20003800000 */
[----:B------:R-:W0:Y:S02]  /*8560*/  LDG.E.U8 R16, desc[UR36][R154.64+0x8] ;  /* 0x000008249a107981 */ /* 0x000e24000c1e1100 */
[----:B0-----:R-:W-:-:S05]  /*8570*/  PRMT R3, R16, 0x8880, RZ ;  /* 0x0000888010037816 */ /* 0x001fca00000000ff */
[----:B------:R-:W-:-:S07]  /*8580*/  IMAD R2, R3, R18, RZ ;  /* 0x0000001203027224 */ /* 0x000fce00078e02ff */
.L_x_300:
[----:B------:R-:W-:Y:S05]  /*8590*/  BSYNC B1 ;  /* 0x0000000000017941 */ /* 0x000fea0003800000 */
.L_x_299:
[----:B0-----:R-:W-:Y:S01]  /*85a0*/  @!P4 IMAD R3, R30, R17, R2 ;  /* 0x000000111e03c224 */ /* 0x001fe200078e0202 */
[----:B------:R-:W-:Y:S04]  /*85b0*/  BSSY B1, `(.L_x_301) ;  /* 0x0000006000017945 */ /* 0x000fe80003800000 */
[----:B------:R0:W-:Y:S01]  /*85c0*/  @!P4 STG.E.U8 desc[UR36][R8.64+0x8], R3 ;  /* 0x000008030800c986 */ /* 0x0001e2000c101124 */
[----:B------:R-:W-:Y:S05]  /*85d0*/  @P3 BRA `(.L_x_302) ;  /* 0x00000000000c3947 */ /* 0x000fea0003800000 */
[----:B------:R-:W0:Y:S02]  /*85e0*/  LDG.E.U8 R16, desc[UR36][R154.64+0x9] ;  /* 0x000009249a107981 */ /* 0x000e24000c1e1100 */
[----:B0-----:R-:W-:-:S05]  /*85f0*/  PRMT R3, R16, 0x8880, RZ ;  /* 0x0000888010037816 */ /* 0x001fca00000000ff */
[----:B------:R-:W-:-:S07]  /*8600*/  IMAD R2, R3, R18, RZ ;  /* 0x0000001203027224 */ /* 0x000fce00078e02ff */
.L_x_302:
[----:B------:R-:W-:Y:S05]  /*8610*/  BSYNC B1 ;  /* 0x0000000000017941 */ /* 0x000fea0003800000 */
.L_x_301:
[----:B------:R-:W-:Y:S01]  /*8620*/  @!P3 IMAD R31, R31, R17, R2 ;  /* 0x000000111f1fb224 */ /* 0x000fe200078e0202 */
[----:B------:R-:W-:Y:S04]  /*8630*/  BSSY B1, `(.L_x_303) ;  /* 0x0000006000017945 */ /* 0x000fe80003800000 */
[----:B------:R4:W-:Y:S01]  /*8640*/  @!P3 STG.E.U8 desc[UR36][R8.64+0x9], R31 ;  /* 0x0000091f0800b986 */ /* 0x0009e2000c101124 */
[----:B------:R-:W-:Y:S05]  /*8650*/  @P5 BRA `(.L_x_304) ;  /* 0x00000000000c5947 */ /* 0x000fea0003800000 */
[----:B------:R-:W0:Y:S02]  /*8660*/  LDG.E.U8 R16, desc[UR36][R14.64+0x10] ;  /* 0x000010240e107981 */ /* 0x000e24000c1e1100 */
[----:B0-----:R-:W-:-:S05]  /*8670*/  PRMT R3, R16, 0x8880, RZ ;  /* 0x0000888010037816 */ /* 0x001fca00000000ff */
[----:B------:R-:W-:-:S07]  /*8680*/  IMAD R2, R3, R18, RZ ;  /* 0x0000001203027224 */ /* 0x000fce00078e02ff */
.L_x_304:
[----:B------:R-:W-:Y:S05]  /*8690*/  BSYNC B1 ;  /* 0x0000000000017941 */ /* 0x000fea0003800000 */
.L_x_303:
[----:B0-----:R-:W-:Y:S01]  /*86a0*/  @!P5 IMAD R3, R32, R17, R2 ;  /* 0x000000112003d224 */ /* 0x001fe200078e0202 */
[----:B------:R-:W-:Y:S04]  /*86b0*/  BSSY B1, `(.L_x_305) ;  /* 0x0000006000017945 */ /* 0x000fe80003800000 */
[----:B------:R0:W-:Y:S01]  /*86c0*/  @!P5 STG.E.U8 desc[UR36][R6.64+0x10], R3 ;  /* 0x000010030600d986 */ /* 0x0001e2000c101124 */
[----:B------:R-:W-:Y:S05]  /*86d0*/  @P6 BRA `(.L_x_306) ;  /* 0x00000000000c6947 */ /* 0x000fea0003800000 */
[----:B------:R-:W0:Y:S02]  /*86e0*/  LDG.E.U8 R16, desc[UR36][R14.64+0x11] ;  /* 0x000011240e107981 */ /* 0x000e24000c1e1100 */
[----:B0-----:R-:W-:-:S05]  /*86f0*/  PRMT R3, R16, 0x8880, RZ ;  /* 0x0000888010037816 */ /* 0x001fca00000000ff */
[----:B------:R-:W-:-:S07]  /*8700*/  IMAD R2, R3, R18, RZ ;  /* 0x0000001203027224 */ /* 0x000fce00078e02ff */
.L_x_306:
[----:B------:R-:W-:Y:S05]  /*8710*/  BSYNC B1 ;  /* 0x0000000000017941 */ /* 0x000fea0003800000 */
.L_x_305:
[----:B------:R-:W-:Y:S01]  /*8720*/  @!P6 IMAD R33, R33, R17, R2 ;  /* 0x000000112121e224 */ /* 0x000fe200078e0202 */
[----:B------:R-:W-:Y:S04]  /*8730*/  BSSY B1, `(.L_x_307) ;  /* 0x0000006000017945 */ /* 0x000fe80003800000 */
[----:B------:R0:W-:Y:S01]  /*8740*/  @!P6 STG.E.U8 desc[UR36][R6.64+0x11], R33 ;  /* 0x000011210600e986 */ /* 0x0001e2000c101124 */
[----:B------:R-:W-:Y:S05]  /*8750*/  @P1 BRA `(.L_x_308) ;  /* 0x00000000000c1947 */ /* 0x000fea0003800000 */
[----:B------:R-:W0:Y:S02]  /*8760*/  LDG.E.U8 R16, desc[UR36][R154.64+0x10] ;  /* 0x000010249a107981 */ /* 0x000e24000c1e1100 */
[----:B0-----:R-:W-:-:S05]  /*8770*/  PRMT R3, R16, 0x8880, RZ ;  /* 0x0000888010037816 */ /* 0x001fca00000000ff */
[----:B------:R-:W-:-:S07]  /*8780*/  IMAD R2, R3, R18, RZ ;  /* 0x0000001203027224 */ /* 0x000fce00078e02ff */
.L_x_308:
[----:B------:R-:W-:Y:S05]  /*8790*/  BSYNC B1 ;  /* 0x0000000000017941 */ /* 0x000fea0003800000 */
.L_x_307:
[----:B------:R-:W-:Y:S01]  /*87a0*/  ISETP.LT.OR P4, PT, R0, 0x12, !P0 ;  /* 0x000000120000780c */ /* 0x000fe20004781670 */
[----:B0-----:R-:W-:Y:S01]  /*87b0*/  @!P1 IMAD R3, R34, R17, R2 ;  /* 0x0000001122039224 */ /* 0x001fe200078e0202 */
        /* <DEDUP_REMOVED lines=10> */
.L_x_310:
[----:B------:R-:W-:Y:S05]  /*8860*/  BSYNC B1 ;  /* 0x0000000000017941 */ /* 0x000fea0003800000 */
.L_x_309:
[----:B------:R-:W-:Y:S01]  /*8870*/  @!P4 IMAD R35, R35, R17, R2 ;  /* 0x000000112323c224 */ /* 0x000fe200078e0202 */
[----:B------:R-:W-:Y:S04]  /*8880*/  BSSY B1, `(.L_x_311) ;  /* 0x0000006000017945 */ /* 0x000fe80003800000 */
[----:B------:R0:W-:Y:S01]  /*8890*/  @!P4 STG.E.U8 desc[UR36][R8.64+0x11], R35 ;  /* 0x000011230800c986 */ /* 0x0001e2000c101124 */
[----:B------:R-:W-:Y:S05]  /*88a0*/  @P3 BRA `(.L_x_312) ;  /* 0x00000000000c3947 */ /* 0x000fea0003800000 */
[----:B------:R-:W0:Y:S02]  /*88b0*/  LDG.E.U8 R16, desc[UR36][R14.64+0x18] ;  /* 0x000018240e107981 */ /* 0x000e24000c1e1100 */
[----:B0-----:R-:W-:-:S05]  /*88c0*/  PRMT R3, R16, 0x8880, RZ ;  /* 0x0000888010037816 */ /* 0x001fca00000000ff */
[----:B------:R-:W-:-:S07]  /*88d0*/  IMAD R2, R3, R18, RZ ;  /* 0x0000001203027224 */ /* 0x000fce00078e02ff */
.L_x_312:
[----:B------:R-:W-:Y:S05]  /*88e0*/  BSYNC B1 ;  /* 0x0000000000017941 */ /* 0x000fea0003800000 */
.L_x_311:
[----:B0-----:R-:W-:Y:S01]  /*88f0*/  @!P3 IMAD R3, R36, R17, R2 ;  /* 0x000000112403b224 */ /* 0x001fe200078e0202 */
[----:B------:R-:W-:Y:S04]  /*8900*/  BSSY B1, `(.L_x_313) ;  /* 0x0000006000017945 */ /* 0x000fe80003800000 */
[----:B------:R0:W-:Y:S01]  /*8910*/  @!P3 STG.E.U8 desc[UR36][R6.64+0x18], R3 ;  /* 0x000018030600b986 */ /* 0x0001e2000c101124 */
[----:B------:R-:W-:Y:S05]  /*8920*/  @P5 BRA `(.L_x_314) ;  /* 0x00000000000c5947 */ /* 0x000fea0003800000 */
[----:B------:R-:W0:Y:S02]  /*8930*/  LDG.E.U8 R16, desc[UR36][R14.64+0x19] ;  /* 0x000019240e107981 */ /* 0x000e24000c1e1100 */
[----:B0-----:R-:W-:-:S05]  /*8940*/  PRMT R3, R16, 0x8880, RZ ;  /* 0x0000888010037816 */ /* 0x001fca00000000ff */
[----:B------:R-:W-:-:S07]  /*8950*/  IMAD R2, R3, R18, RZ ;  /* 0x0000001203027224 */ /* 0x000fce00078e02ff */
.L_x_314:
[----:B------:R-:W-:Y:S05]  /*8960*/  BSYNC B1 ;  /* 0x0000000000017941 */ /* 0x000fea0003800000 */
.L_x_313:
[----:B------:R-:W-:Y:S01]  /*8970*/  @!P5 IMAD R37, R37, R17, R2 ;  /* 0x000000112525d224 */ /* 0x000fe200078e0202 */
[----:B------:R-:W-:Y:S04]  /*8980*/  BSSY B1, `(.L_x_315) ;  /* 0x0000006000017945 */ /* 0x000fe80003800000 */
[----:B------:R0:W-:Y:S01]  /*8990*/  @!P5 STG.E.U8 desc[UR36][R6.64+0x19], R37 ;  /* 0x000019250600d986 */ /* 0x0001e2000c101124 */
[----:B------:R-:W-:Y:S05]  /*89a0*/  @P6 BRA `(.L_x_316) ;  /* 0x00000000000c6947 */ /* 0x000fea0003800000 */
[----:B------:R-:W0:Y:S02]  /*89b0*/  LDG.E.U8 R16, desc[UR36][R154.64+0x18] ;  /* 0x000018249a107981 */ /* 0x000e24000c1e1100 */
[----:B0-----:R-:W-:-:S05]  /*89c0*/  PRMT R3, R16, 0x8880, RZ ;  /* 0x0000888010037816 */ /* 0x001fca00000000ff */
[----:B------:R-:W-:-:S07]  /*89d0*/  IMAD R2, R3, R18, RZ ;  /* 0x0000001203027224 */ /* 0x000fce00078e02ff */
.L_x_316:
[----:B------:R-:W-:Y:S05]  /*89e0*/  BSYNC B1 ;  /* 0x0000000000017941 */ /* 0x000fea0003800000 */
.L_x_315:
[----:B0-----:R-:W-:Y:S01]  /*89f0*/  @!P6 IMAD R3, R38, R17, R2 ;  /* 0x000000112603e224 */ /* 0x001fe200078e0202 */
[----:B------:R-:W-:Y:S04]  /*8a00*/  BSSY B1, `(.L_x_317) ;  /* 0x0000006000017945 */ /* 0x000fe80003800000 */
[----:B------:R0:W-:Y:S01]  /*8a10*/  @!P6 STG.E.U8 desc[UR36][R8.64+0x18], R3 ;  /* 0x000018030800e986 */ /* 0x0001e2000c101124 */
[----:B------:R-:W-:Y:S05]  /*8a20*/  @P1 BRA `(.L_x_318) ;  /* 0x00000000000c1947 */ /* 0x000fea0003800000 */
[----:B------:R-:W0:Y:S02]  /*8a30*/  LDG.E.U8 R16, desc[UR36][R154.64+0x19] ;  /* 0x000019249a107981 */ /* 0x000e24000c1e1100 */
[----:B0-----:R-:W-:-:S05]  /*8a40*/  PRMT R3, R16, 0x8880, RZ ;  /* 0x0000888010037816 */ /* 0x001fca00000000ff */
[----:B------:R-:W-:-:S07]  /*8a50*/  IMAD R2, R3, R18, RZ ;  /* 0x0000001203027224 */ /* 0x000fce00078e02ff */
.L_x_318:
[----:B------:R-:W-:Y:S05]  /*8a60*/  BSYNC B1 ;  /* 0x0000000000017941 */ /* 0x000fea0003800000 */
.L_x_317:
        /* <DEDUP_REMOVED lines=12> */
.L_x_320:
[----:B------:R-:W-:Y:S05]  /*8b30*/  BSYNC B1 ;  /* 0x0000000000017941 */ /* 0x000fea0003800000 */
.L_x_319:
[----:B0-----:R-:W-:Y:S01]  /*8b40*/  @!P4 IMAD R3, R40, R17, R2 ;  /* 0x000000112803c224 */ /* 0x001fe200078e0202 */
[----:B------:R-:W-:Y:S04]  /*8b50*/  BSSY B1, `(.L_x_321) ;  /* 0x0000006000017945 */ /* 0x000fe80003800000 */
[----:B------:R0:W-:Y:S01]  /*8b60*/  @!P4 STG.E.U8 desc[UR36][R6.64+0x20], R3 ;  /* 0x000020030600c986 */ /* 0x0001e2000c101124 */
[----:B------:R-:W-:Y:S05]  /*8b70*/  @P3 BRA `(.L_x_322) ;  /* 0x00000000000c3947 */ /* 0x000fea0003800000 */
[----:B------:R-:W0:Y:S02]  /*8b80*/  LDG.E.U8 R16, desc[UR36][R14.64+0x21] ;  /* 0x000021240e107981 */ /* 0x000e24000c1e1100 */
[----:B0-----:R-:W-:-:S05]  /*8b90*/  PRMT R3, R16, 0x8880, RZ ;  /* 0x0000888010037816 */ /* 0x001fca00000000ff */
[----:B------:R-:W-:-:S07]  /*8ba0*/  IMAD R2, R3, R18, RZ ;  /* 0x0000001203027224 */ /* 0x000fce00078e02ff */
.L_x_322:
[----:B------:R-:W-:Y:S05]  /*8bb0*/  BSYNC B1 ;  /* 0x0000000000017941 */ /* 0x000fea0003800000 */
.L_x_321:
[----:B------:R-:W-:Y:S01]  /*8bc0*/  @!P3 IMAD R41, R41, R17, R2 ;  /* 0x000000112929b224 */ /* 0x000fe200078e0202 */
[----:B------:R-:W-:Y:S04]  /*8bd0*/  BSSY B1, `(.L_x_323) ;  /* 0x0000006000017945 */ /* 0x000fe80003800000 */
[----:B------:R0:W-:Y:S01]  /*8be0*/  @!P3 STG.E.U8 desc[UR36][R6.64+0x21], R41 ;  /* 0x000021290600b986 */ /* 0x0001e2000c101124 */
[----:B------:R-:W-:Y:S05]  /*8bf0*/  @P5 BRA `(.L_x_324) ;  /* 0x00000000000c5947 */ /* 0x000fea0003800000 */
[----:B------:R-:W0:Y:S02]  /*8c00*/  LDG.E.U8 R16, desc[UR36][R154.64+0x20] ;  /* 0x000020249a107981 */ /* 0x000e24000c1e1100 */
[----:B0-----:R-:W-:-:S05]  /*8c10*/  PRMT R3, R16, 0x8880, RZ ;  /* 0x0000888010037816 */ /* 0x001fca00000000ff */
[----:B------:R-:W-:-:S07]  /*8c20*/  IMAD R2, R3, R18, RZ ;  /* 0x0000001203027224 */ /* 0x000fce00078e02ff */
.L_x_324:
[----:B------:R-:W-:Y:S05]  /*8c30*/  BSYNC B1 ;  /* 0x0000000000017941 */ /* 0x000fea0003800000 */
.L_x_323:
[----:B0-----:R-:W-:Y:S01]  /*8c40*/  @!P5 IMAD R3, R42, R17, R2 ;  /* 0x000000112a03d224 */ /* 0x001fe200078e0202 */
[----:B------:R-:W-:Y:S04]  /*8c50*/  BSSY B1, `(.L_x_325) ;  /* 0x0000006000017945 */ /* 0x000fe80003800000 */
[----:B------:R0:W-:Y:S01]  /*8c60*/  @!P5 STG.E.U8 desc[UR36][R8.64+0x20], R3 ;  /* 0x000020030800d986 */ /* 0x0001e2000c101124 */
[----:B------:R-:W-:Y:S05]  /*8c70*/  @P6 BRA `(.L_x_326) ;  /* 0x00000000000c6947 */ /* 0x000fea0003800000 */
[----:B------:R-:W0:Y:S02]  /*8c80*/  LDG.E.U8 R16, desc[UR36][R154.64+0x21] ;  /* 0x000021249a107981 */ /* 0x000e24000c1e1100 */
[----:B0-----:R-:W-:-:S05]  /*8c90*/  PRMT R3, R16, 0x8880, RZ ;  /* 0x0000888010037816 */ /* 0x001fca00000000ff */
[----:B------:R-:W-:-:S07]  /*8ca0*/  IMAD R2, R3, R18, RZ ;  /* 0x0000001203027224 */ /* 0x000fce00078e02ff */
.L_x_326:
[----:B------:R-:W-:Y:S05]  /*8cb0*/  BSYNC B1 ;  /* 0x0000000000017941 */ /* 0x000fea0003800000 */
.L_x_325:
[----:B------:R-:W-:Y:S01]  /*8cc0*/  @!P6 IMAD R43, R43, R17, R2 ;  /* 0x000000112b2be224 */ /* 0x000fe200078e0202 */
[----:B------:R-:W-:Y:S04]  /*8cd0*/  BSSY B1, `(.L_x_327) ;  /* 0x0000006000017945 */ /* 0x000fe80003800000 */
[----:B------:R0:W-:Y:S01]  /*8ce0*/  @!P6 STG.E.U8 desc[UR36][R8.64+0x21], R43 ;  /* 0x0000212b0800e986 */ /* 0x0001e2000c101124 */
[----:B------:R-:W-:Y:S05]  /*8cf0*/  @P1 BRA `(.L_x_328) ;  /* 0x00000000000c1947 */ /* 0x000fea0003800000 */
[----:B------:R-:W0:Y:S02]  /*8d00*/  LDG.E.U8 R16, desc[UR36][R14.64+0x28] ;  /* 0x000028240e107981 */ /* 0x000e24000c1e1100 */
[----:B0-----:R-:W-:-:S05]  /*8d10*/  PRMT R3, R16, 0x8880, RZ ;  /* 0x0000888010037816 */ /* 0x001fca00000000ff */
[----:B------:R-:W-:-:S07]  /*8d20*/  IMAD R2, R3, R18, RZ ;  /* 0x0000001203027224 */ /* 0x000fce00078e02ff */
.L_x_328:
[----:B------:R-:W-:Y:S05]  /*8d30*/  BSYNC B1 ;  /* 0x0000000000017941 */ /* 0x000fea0003800000 */
.L_x_327:
        /* <DEDUP_REMOVED lines=12> */
.L_x_330:
[----:B------:R-:W-:Y:S05]  /*8e00*/  BSYNC B1 ;  /* 0x0000000000017941 */ /* 0x000fea0003800000 */
.L_x_329:
[----:B------:R-:W-:Y:S01]  /*8e10*/  @!P4 IMAD R45, R45, R17, R2 ;  /* 0x000000112d2dc224 */ /* 0x000fe200078e0202 */
[----:B------:R-:W-:Y:S04]  /*8e20*/  BSSY B1, `(.L_x_331) ;  /* 0x0000006000017945 */ /* 0x000fe80003800000 */
[----:B------:R0:W-:Y:S01]  /*8e30*/  @!P4 STG.E.U8 desc[UR36][R6.64+0x29], R45 ;  /* 0x0000292d0600c986 */ /* 0x0001e2000c101124 */
[----:B------:R-:W-:Y:S05]  /*8e40*/  @P3 BRA `(.L_x_332) ;  /* 0x00000000000c3947 */ /* 0x000fea0003800000 */
[----:B------:R-:W0:Y:S02]  /*8e50*/  LDG.E.U8 R16, desc[UR36][R154.64+0x28] ;  /* 0x000028249a107981 */ /* 0x000e24000c1e1100 */
[----:B0-----:R-:W-:-:S05]  /*8e60*/  PRMT R3, R16, 0x8880, RZ ;  /* 0x0000888010037816 */ /* 0x001fca00000000ff */
[----:B------:R-:W-:-:S07]  /*8e70*/  IMAD R2, R3, R18, RZ ;  /* 0x0000001203027224 */ /* 0x000fce00078e02ff */
.L_x_332:
[----:B------:R-:W-:Y:S05]  /*8e80*/  BSYNC B1 ;  /* 0x0000000000017941 */ /* 0x000fea0003800000 */
.L_x_331:
[----:B0-----:R-:W-:Y:S01]  /*8e90*/  @!P3 IMAD R3, R46, R17, R2 ;  /* 0x000000112e03b224 */ /* 0x001fe200078e0202 */
[----:B------:R-:W-:Y:S04]  /*8ea0*/  BSSY B1, `(.L_x_333) ;  /* 0x0000006000017945 */ /* 0x000fe80003800000 */
[----:B------:R0:W-:Y:S01]  /*8eb0*/  @!P3 STG.E.U8 desc[UR36][R8.64+0x28], R3 ;  /* 0x000028030800b986 */ /* 0x0001e2000c101124 */
[----:B------:R-:W-:Y:S05]  /*8ec0*/  @P5 BRA `(.L_x_334) ;  /* 0x00000000000c5947 */ /* 0x000fea0003800000 */
[----:B------:R-:W0:Y:S02]  /*8ed0*/  LDG.E.U8 R16, desc[UR36][R154.64+0x29] ;  /* 0x000029249a107981 */ /* 0x000e24000c1e1100 */
[----:B0-----:R-:W-:-:S05]  /*8ee0*/  PRMT R3, R16, 0x8880, RZ ;  /* 0x0000888010037816 */ /* 0x001fca00000000ff */
[----:B------:R-:W-:-:S07]  /*8ef0*/  IMAD R2, R3, R18, RZ ;  /* 0x0000001203027224 */ /* 0x000fce00078e02ff */
.L_x_334:
[----:B------:R-:W-:Y:S05]  /*8f00*/  BSYNC B1 ;  /* 0x0000000000017941 */ /* 0x000fea0003800000 */
.L_x_333:
[----:B------:R-:W-:Y:S01]  /*8f10*/  @!P5 IMAD R47, R47, R17, R2 ;  /* 0x000000112f2fd224 */ /* 0x000fe200078e0202 */
[----:B------:R-:W-:Y:S04]  /*8f20*/  BSSY B1, `(.L_x_335) ;  /* 0x0000006000017945 */ /* 0x000fe80003800000 */
[----:B------:R0:W-:Y:S01]  /*8f30*/  @!P5 STG.E.U8 desc[UR36][R8.64+0x29], R47 ;  /* 0x0000292f0800d986 */ /* 0x0001e2000c101124 */
[----:B------:R-:W-:Y:S05]  /*8f40*/  @P6 BRA `(.L_x_336) ;  /* 0x00000000000c6947 */ /* 0x000fea0003800000 */
[----:B------:R-:W0:Y:S02]  /*8f50*/  LDG.E.U8 R16, desc[UR36][R14.64+0x30] ;  /* 0x000030240e107981 */ /* 0x000e24000c1e1100 */
[----:B0-----:R-:W-:-:S05]  /*8f60*/  PRMT R3, R16, 0x8880, RZ ;  /* 0x0000888010037816 */ /* 0x001fca00000000ff */
[----:B------:R-:W-:-:S07]  /*8f70*/  IMAD R2, R3, R18, RZ ;  /* 0x0000001203027224 */ /* 0x000fce00078e02ff */
.L_x_336:
[----:B------:R-:W-:Y:S05]  /*8f80*/  BSYNC B1 ;  /* 0x0000000000017941 */ /* 0x000fea0003800000 */
.L_x_335:
[----:B0-----:R-:W-:Y:S01]  /*8f90*/  @!P6 IMAD R3, R48, R17, R2 ;  /* 0x000000113003e224 */ /* 0x001fe200078e0202 */
[----:B------:R-:W-:Y:S04]  /*8fa0*/  BSSY B1, `(.L_x_337) ;  /* 0x0000006000017945 */ /* 0x000fe80003800000 */
[----:B------:R0:W-:Y:S01]  /*8fb0*/  @!P6 STG.E.U8 desc[UR36][R6.64+0x30], R3 ;  /* 0x000030030600e986 */ /* 0x0001e2000c101124 */
[----:B------:R-:W-:Y:S05]  /*8fc0*/  @P1 BRA `(.L_x_338) ;  /* 0x00000000000c1947 */ /* 0x000fea0003800000 */
[----:B------:R-:W0:Y:S02]  /*8fd0*/  LDG.E.U8 R16, desc[UR36][R14.64+0x31] ;  /* 0x000031240e107981 */ /* 0x000e24000c1e1100 */
[----:B0-----:R-:W-:-:S05]  /*8fe0*/  PRMT R3, R16, 0x8880, RZ ;  /* 0x0000888010037816 */ /* 0x001fca00000000ff */
[----:B------:R-:W-:-:S07]  /*8ff0*/  IMAD R2, R3, R18, RZ ;  /* 0x0000001203027224 */ /* 0x000fce00078e02ff */
.L_x_338:
[----:B------:R-:W-:Y:S05]  /*9000*/  BSYNC B1 ;  /* 0x0000000000017941 */ /* 0x000fea0003800000 */
.L_x_337:
        /* <DEDUP_REMOVED lines=12> */
.L_x_340:
[----:B------:R-:W-:Y:S05]  /*90d0*/  BSYNC B1 ;  /* 0x0000000000017941 */ /* 0x000fea0003800000 */
.L_x_339:
[----:B0-----:R-:W-:Y:S01]  /*90e0*/  @!P4 IMAD R3, R50, R17, R2 ;  /* 0x000000113203c224 */ /* 0x001fe200078e0202 */
[----:B------:R-:W-:Y:S04]  /*90f0*/  BSSY B1, `(.L_x_341) ;  /* 0x0000006000017945 */ /* 0x000fe80003800000 */
[----:B------:R0:W-:Y:S01]  /*9100*/  @!P4 STG.E.U8 desc[UR36][R8.64+0x30], R3 ;  /* 0x000030030800c986 */ /* 0x0001e2000c101124 */
[----:B------:R-:W-:Y:S05]  /*9110*/  @P3 BRA `(.L_x_342) ;  /* 0x00000000000c3947 */ /* 0x000fea0003800000 */
[----:B------:R-:W0:Y:S02]  /*9120*/  LDG.E.U8 R16, desc[UR36][R154.64+0x31] ;  /* 0x000031249a107981 */ /* 0x000e24000c1e1100 */
[----:B0-----:R-:W-:-:S05]  /*9130*/  PRMT R3, R16, 0x8880, RZ ;  /* 0x0000888010037816 */ /* 0x001fca00000000ff */
[----:B------:R-:W-:-:S07]  /*9140*/  IMAD R2, R3, R18, RZ ;  /* 0x0000001203027224 */ /* 0x000fce00078e02ff */
.L_x_342:
[----:B------:R-:W-:Y:S05]  /*9150*/  BSYNC B1 ;  /* 0x0000000000017941 */ /* 0x000fea0003800000 */
.L_x_341:
[----:B------:R-:W-:Y:S01]  /*9160*/  @!P3 IMAD R51, R51, R17, R2 ;  /* 0x000000113333b224 */ /* 0x000fe200078e0202 */
[----:B------:R-:W-:Y:S04]  /*9170*/  BSSY B1, `(.L_x_343) ;  /* 0x0000006000017945 */ /* 0x000fe80003800000 */
[----:B------:R0:W-:Y:S01]  /*9180*/  @!P3 STG.E.U8 desc[UR36][R8.64+0x31], R51 ;  /* 0x000031330800b986 */ /* 0x0001e2000c101124 */
[----:B------:R-:W-:Y:S05]  /*9190*/  @P5 BRA `(.L_x_344) ;  /* 0x00000000000c5947 */ /* 0x000fea0003800000 */
[----:B------:R-:W0:Y:S02]  /*91a0*/  LDG.E.U8 R16, desc[UR36][R14.64+0x38] ;  /* 0x000038240e107981 */ /* 0x000e24000c1e1100 */
[----:B0-----:R-:W-:-:S05]  /*91b0*/  PRMT R3, R16, 0x8880, RZ ;  /* 0x0000888010037816 */ /* 0x001fca00000000ff */
[----:B------:R-:W-:-:S07]  /*91c0*/  IMAD R2, R3, R18, RZ ;  /* 0x0000001203027224 */ /* 0x000fce00078e02ff */
.L_x_344:
[----:B------:R-:W-:Y:S05]  /*91d0*/  BSYNC B1 ;  /* 0x0000000000017941 */ /* 0x000fea0003800000 */
.L_x_343:
[----:B0-----:R-:W-:Y:S01]  /*91e0*/  @!P5 IMAD R3, R52, R17, R2 ;  /* 0x000000113403d224 */ /* 0x001fe200078e0202 */
[----:B------:R-:W-:Y:S04]  /*91f0*/  BSSY B1, `(.L_x_345) ;  /* 0x0000006000017945 */ /* 0x000fe80003800000 */
[----:B------:R0:W-:Y:S01]  /*9200*/  @!P5 STG.E.U8 desc[UR36][R6.64+0x38], R3 ;  /* 0x000038030600d986 */ /* 0x0001e2000c101124 */
[----:B------:R-:W-:Y:S05]  /*9210*/  @P6 BRA `(.L_x_346) ;  /* 0x00000000000c6947 */ /* 0x000fea0003800000 */
[----:B------:R-:W0:Y:S02]  /*9220*/  LDG.E.U8 R16, desc[UR36][R14.64+0x39] ;  /* 0x000039240e107981 */ /* 0x000e24000c1e1100 */
[----:B0-----:R-:W-:-:S05]  /*9230*/  PRMT R3, R16, 0x8880, RZ ;  /* 0x0000888010037816 */ /* 0x001fca00000000ff */
[----:B------:R-:W-:-:S07]  /*9240*/  IMAD R2, R3, R18, RZ ;  /* 0x0000001203027224 */ /* 0x000fce00078e02ff */
.L_x_346:
[----:B------:R-:W-:Y:S05]  /*9250*/  BSYNC B1 ;  /* 0x0000000000017941 */ /* 0x000fea0003800000 */
.L_x_345:
[----:B------:R-:W-:Y:S01]  /*9260*/  @!P6 IMAD R53, R53, R17, R2 ;  /* 0x000000113535e224 */ /* 0x000fe200078e0202 */
[----:B------:R-:W-:Y:S04]  /*9270*/  BSSY B1, `(.L_x_347) ;  /* 0x0000006000017945 */ /* 0x000fe80003800000 */
[----:B------:R0:W-:Y:S01]  /*9280*/  @!P6 STG.E.U8 desc[UR36][R6.64+0x39], R53 ;  /* 0x000039350600e986 */ /* 0x0001e2000c101124 */
[----:B------:R-:W-:Y:S05]  /*9290*/  @P1 BRA `(.L_x_348) ;  /* 0x00000000000c1947 */ /* 0x000fea0003800000 */
[----:B------:R-:W0:Y:S02]  /*92a0*/  LDG.E.U8 R16, desc[UR36][R154.64+0x38] ;  /* 0x000038249a107981 */ /* 0x000e24000c1e1100 */
[----:B0-----:R-:W-:-:S05]  /*92b0*/  PRMT R3, R16, 0x8880, RZ ;  /* 0x0000888010037816 */ /* 0x001fca00000000ff */
[----:B------:R-:W-:-:S07]  /*92c0*/  IMAD R2, R3, R18, RZ ;  /* 0x0000001203027224 */ /* 0x000fce00078e02ff */
.L_x_348:
[----:B------:R-:W-:Y:S05]  /*92d0*/  BSYNC B1 ;  /* 0x0000000000017941 */ /* 0x000fea0003800000 */
.L_x_347:
        /* <DEDUP_REMOVED lines=12> */
.L_x_350:
[----:B------:R-:W-:Y:S05]  /*93a0*/  BSYNC B1 ;  /* 0x0000000000017941 */ /* 0x000fea0003800000 */
.L_x_349:
[----:B------:R-:W-:Y:S01]  /*93b0*/  @!P4 IMAD R55, R55, R17, R2 ;  /* 0x000000113737c224 */ /* 0x000fe200078e0202 */
[----:B------:R-:W-:Y:S04]  /*93c0*/  BSSY B1, `(.L_x_351) ;  /* 0x0000006000017945 */ /* 0x000fe80003800000 */
[----:B------:R0:W-:Y:S01]  /*93d0*/  @!P4 STG.E.U8 desc[UR36][R8.64+0x39], R55 ;  /* 0x000039370800c986 */ /* 0x0001e2000c101124 */
[----:B------:R-:W-:Y:S05]  /*93e0*/  @P3 BRA `(.L_x_352) ;  /* 0x00000000000c3947 */ /* 0x000fea0003800000 */
[----:B------:R-:W0:Y:S02]  /*93f0*/  LDG.E.U8 R16, desc[UR36][R14.64+0x40] ;  /* 0x000040240e107981 */ /* 0x000e24000c1e1100 */
[----:B0-----:R-:W-:-:S05]  /*9400*/  PRMT R3, R16, 0x8880, RZ ;  /* 0x0000888010037816 */ /* 0x001fca00000000ff */
[----:B------:R-:W-:-:S07]  /*9410*/  IMAD R2, R3, R18, RZ ;  /* 0x0000001203027224 */ /* 0x000fce00078e02ff */
.L_x_352:
[----:B------:R-:W-:Y:S05]  /*9420*/  BSYNC B1 ;  /* 0x0000000000017941 */ /* 0x000fea0003800000 */
.L_x_351:
[----:B0-----:R-:W-:Y:S01]  /*9430*/  @!P3 IMAD R3, R56, R17, R2 ;  /* 0x000000113803b224 */ /* 0x001fe200078e0202 */
[----:B------:R-:W-:Y:S04]  /*9440*/  BSSY B1, `(.L_x_353) ;  /* 0x0000006000017945 */ /* 0x000fe80003800000 */
[----:B------:R0:W-:Y:S01]  /*9450*/  @!P3 STG.E.U8 desc[UR36][R6.64+0x40], R3 ;  /* 0x000040030600b986 */ /* 0x0001e2000c101124 */
[----:B------:R-:W-:Y:S05]  /*9460*/  @P5 BRA `(.L_x_354) ;  /* 0x00000000000c5947 */ /* 0x000fea0003800000 */
[----:B------:R-:W0:Y:S02]  /*9470*/  LDG.E.U8 R16, desc[UR36][R14.64+0x41] ;  /* 0x000041240e107981 */ /* 0x000e24000c1e1100 */
[----:B0-----:R-:W-:-:S05]  /*9480*/  PRMT R3, R16, 0x8880, RZ ;  /* 0x0000888010037816 */ /* 0x001fca00000000ff */
[----:B------:R-:W-:-:S07]  /*9490*/  IMAD R2, R3, R18, RZ ;  /* 0x0000001203027224 */ /* 0x000fce00078e02ff */
.L_x_354:
[----:B------:R-:W-:Y:S05]  /*94a0*/  BSYNC B1 ;  /* 0x0000000000017941 */ /* 0x000fea0003800000 */
.L_x_353:
[----:B------:R-:W-:Y:S01]  /*94b0*/  @!P5 IMAD R57, R57, R17, R2 ;  /* 0x000000113939d224 */ /* 0x000fe200078e0202 */
[----:B------:R-:W-:Y:S04]  /*94c0*/  BSSY B1, `(.L_x_355) ;  /* 0x0000006000017945 */ /* 0x000fe80003800000 */
[----:B------:R0:W-:Y:S01]  /*94d0*/  @!P5 STG.E.U8 desc[UR36][R6.64+0x41], R57 ;  /* 0x000041390600d986 */ /* 0x0001e2000c101124 */
[----:B------:R-:W-:Y:S05]  /*94e0*/  @P6 BRA `(.L_x_356) ;  /* 0x00000000000c6947 */ /* 0x000fea0003800000 */
[----:B------:R-:W0:Y:S02]  /*94f0*/  LDG.E.U8 R16, desc[UR36][R154.64+0x40] ;  /* 0x000040249a107981 */ /* 0x000e24000c1e1100 */
[----:B0-----:R-:W-:-:S05]  /*9500*/  PRMT R3, R16, 0x8880, RZ ;  /* 0x0000888010037816 */ /* 0x001fca00000000ff */
[----:B------:R-:W-:-:S07]  /*9510*/  IMAD R2, R3, R18, RZ ;  /* 0x0000001203027224 */ /* 0x000fce00078e02ff */
.L_x_356:
[----:B------:R-:W-:Y:S05]  /*9520*/  BSYNC B1 ;  /* 0x0000000000017941 */ /* 0x000fea0003800000 */
.L_x_355:
[----:B0-----:R-:W-:Y:S01]  /*9530*/  @!P6 IMAD R3, R58, R17, R2 ;  /* 0x000000113a03e224 */ /* 0x001fe200078e0202 */
[----:B------:R-:W-:Y:S04]  /*9540*/  BSSY B1, `(.L_x_357) ;  /* 0x0000006000017945 */ /* 0x000fe80003800000 */
[----:B------:R0:W-:Y:S01]  /*9550*/  @!P6 STG.E.U8 desc[UR36][R8.64+0x40], R3 ;  /* 0x000040030800e986 */ /* 0x0001e2000c101124 */
[----:B------:R-:W-:Y:S05]  /*9560*/  @P1 BRA `(.L_x_358) ;  /* 0x00000000000c1947 */ /* 0x000fea0003800000 */
[----:B------:R-:W0:Y:S02]  /*9570*/  LDG.E.U8 R16, desc[UR36][R154.64+0x41] ;  /* 0x000041249a107981 */ /* 0x000e24000c1e1100 */
[----:B0-----:R-:W-:-:S05]  /*9580*/  PRMT R3, R16, 0x8880, RZ ;  /* 0x0000888010037816 */ /* 0x001fca00000000ff */
[----:B------:R-:W-:-:S07]  /*9590*/  IMAD R2, R3, R18, RZ ;  /* 0x0000001203027224 */ /* 0x000fce00078e02ff */
.L_x_358:
[----:B------:R-:W-:Y:S05]  /*95a0*/  BSYNC B1 ;  /* 0x0000000000017941 */ /* 0x000fea0003800000 */
.L_x_357:
        /* <DEDUP_REMOVED lines=12> */
.L_x_360:
[----:B------:R-:W-:Y:S05]  /*9670*/  BSYNC B1 ;  /* 0x0000000000017941 */ /* 0x000fea0003800000 */
.L_x_359:
[----:B0-----:R-:W-:Y:S01]  /*9680*/  @!P4 IMAD R3, R60, R17, R2 ;  /* 0x000000113c03c224 */ /* 0x001fe200078e0202 */
[----:B------:R-:W-:Y:S04]  /*9690*/  BSSY B1, `(.L_x_361) ;  /* 0x0000006000017945 */ /* 0x000fe80003800000 */
[----:B------:R0:W-:Y:S01]  /*96a0*/  @!P4 STG.E.U8 desc[UR36][R6.64+0x48], R3 ;  /* 0x000048030600c986 */ /* 0x0001e2000c101124 */
[----:B------:R-:W-:Y:S05]  /*96b0*/  @P3 BRA `(.L_x_362) ;  /* 0x00000000000c3947 */ /* 0x000fea0003800000 */
[----:B------:R-:W0:Y:S02]  /*96c0*/  LDG.E.U8 R16, desc[UR36][R14.64+0x49] ;  /* 0x000049240e107981 */ /* 0x000e24000c1e1100 */
[----:B0-----:R-:W-:-:S05]  /*96d0*/  PRMT R3, R16, 0x8880, RZ ;  /* 0x0000888010037816 */ /* 0x001fca00000000ff */
[----:B------:R-:W-:-:S07]  /*96e0*/  IMAD R2, R3, R18, RZ ;  /* 0x0000001203027224 */ /* 0x000fce00078e02ff */
.L_x_362:
[----:B------:R-:W-:Y:S05]  /*96f0*/  BSYNC B1 ;  /* 0x0000000000017941 */ /* 0x000fea0003800000 */
.L_x_361:
[----:B------:R-:W-:Y:S01]  /*9700*/  @!P3 IMAD R61, R61, R17, R2 ;  /* 0x000000113d3db224 */ /* 0x000fe200078e0202 */
[----:B------:R-:W-:Y:S04]  /*9710*/  BSSY B1, `(.L_x_363) ;  /* 0x0000006000017945 */ /* 0x000fe80003800000 */
[----:B------:R0:W-:Y:S01]  /*9720*/  @!P3 STG.E.U8 desc[UR36][R6.64+0x49], R61 ;  /* 0x0000493d0600b986 */ /* 0x0001e2000c101124 */
[----:B------:R-:W-:Y:S05]  /*9730*/  @P5 BRA `(.L_x_364) ;  /* 0x00000000000c5947 */ /* 0x000fea0003800000 */
[----:B------:R-:W0:Y:S02]  /*9740*/  LDG.E.U8 R16, desc[UR36][R154.64+0x48] ;  /* 0x000048249a107981 */ /* 0x000e24000c1e1100 */
[----:B0-----:R-:W-:-:S05]  /*9750*/  PRMT R3, R16, 0x8880, RZ ;  /* 0x0000888010037816 */ /* 0x001fca00000000ff */
[----:B------:R-:W-:-:S07]  /*9760*/  IMAD R2, R3, R18, RZ ;  /* 0x0000001203027224 */ /* 0x000fce00078e02ff */
.L_x_364:
[----:B------:R-:W-:Y:S05]  /*9770*/  BSYNC B1 ;  /* 0x0000000000017941 */ /* 0x000fea0003800000 */
.L_x_363:
[----:B0-----:R-:W-:Y:S01]  /*9780*/  @!P5 IMAD R3, R62, R17, R2 ;  /* 0x000000113e03d224 */ /* 0x001fe200078e0202 */
[----:B------:R-:W-:Y:S04]  /*9790*/  BSSY B1, `(.L_x_365) ;  /* 0x0000006000017945 */ /* 0x000fe80003800000 */
[----:B------:R0:W-:Y:S01]  /*97a0*/  @!P5 STG.E.U8 desc[UR36][R8.64+0x48], R3 ;  /* 0x000048030800d986 */ /* 0x0001e2000c101124 */
[----:B------:R-:W-:Y:S05]  /*97b0*/  @P6 BRA `(.L_x_366) ;  /* 0x00000000000c6947 */ /* 0x000fea0003800000 */
[----:B------:R-:W0:Y:S02]  /*97c0*/  LDG.E.U8 R16, desc[UR36][R154.64+0x49] ;  /* 0x000049249a107981 */ /* 0x000e24000c1e1100 */
[----:B0-----:R-:W-:-:S05]  /*97d0*/  PRMT R3, R16, 0x8880, RZ ;  /* 0x0000888010037816 */ /* 0x001fca00000000ff */
[----:B------:R-:W-:-:S07]  /*97e0*/  IMAD R2, R3, R18, RZ ;  /* 0x0000001203027224 */ /* 0x000fce00078e02ff */
.L_x_366:
[----:B------:R-:W-:Y:S05]  /*97f0*/  BSYNC B1 ;  /* 0x0000000000017941 */ /* 0x000fea0003800000 */
.L_x_365:
[----:B------:R-:W-:Y:S01]  /*9800*/  @!P6 IMAD R63, R63, R17, R2 ;  /* 0x000000113f3fe224 */ /* 0x000fe200078e0202 */
[----:B------:R-:W-:Y:S04]  /*9810*/  BSSY B1, `(.L_x_367) ;  /* 0x0000006000017945 */ /* 0x000fe80003800000 */
[----:B------:R0:W-:Y:S01]  /*9820*/  @!P6 STG.E.U8 desc[UR36][R8.64+0x49], R63 ;  /* 0x0000493f0800e986 */ /* 0x0001e2000c101124 */
[----:B------:R-:W-:Y:S05]  /*9830*/  @P1 BRA `(.L_x_368) ;  /* 0x00000000000c1947 */ /* 0x000fea0003800000 */
[----:B------:R-:W0:Y:S02]  /*9840*/  LDG.E.U8 R16, desc[UR36][R14.64+0x50] ;  /* 0x000050240e107981 */ /* 0x000e24000c1e1100 */
[----:B0-----:R-:W-:-:S05]  /*9850*/  PRMT R3, R16, 0x8880, RZ ;  /* 0x0000888010037816 */ /* 0x001fca00000000ff */
[----:B------:R-:W-:-:S07]  /*9860*/  IMAD R2, R3, R18, RZ ;  /* 0x0000001203027224 */ /* 0x000fce00078e02ff */
.L_x_368:
[----:B------:R-:W-:Y:S05]  /*9870*/  BSYNC B1 ;  /* 0x0000000000017941 */ /* 0x000fea0003800000 */
.L_x_367:
        /* <DEDUP_REMOVED lines=12> */
.L_x_370:
[----:B------:R-:W-:Y:S05]  /*9940*/  BSYNC B1 ;  /* 0x0000000000017941 */ /* 0x000fea0003800000 */
.L_x_369:
[----:B------:R-:W-:Y:S01]  /*9950*/  @!P4 IMAD R65, R65, R17, R2 ;  /* 0x000000114141c224 */ /* 0x000fe200078e0202 */
[----:B------:R-:W-:Y:S04]  /*9960*/  BSSY B1, `(.L_x_371) ;  /* 0x0000006000017945 */ /* 0x000fe80003800000 */
[----:B------:R0:W-:Y:S01]  /*9970*/  @!P4 STG.E.U8 desc[UR36][R6.64+0x51], R65 ;  /* 0x000051410600c986 */ /* 0x0001e2000c101124 */
[----:B------:R-:W-:Y:S05]  /*9980*/  @P3 BRA `(.L_x_372) ;  /* 0x00000000000c3947 */ /* 0x000fea0003800000 */
[----:B------:R-:W0:Y:S02]  /*9990*/  LDG.E.U8 R16, desc[UR36][R154.64+0x50] ;  /* 0x000050249a107981 */ /* 0x000e24000c1e1100 */
[----:B0-----:R-:W-:-:S05]  /*99a0*/  PRMT R3, R16, 0x8880, RZ ;  /* 0x0000888010037816 */ /* 0x001fca00000000ff */
[----:B------:R-:W-:-:S07]  /*99b0*/  IMAD R2, R3, R18, RZ ;  /* 0x0000001203027224 */ /* 0x000fce00078e02ff */
.L_x_372:
[----:B------:R-:W-:Y:S05]  /*99c0*/  BSYNC B1 ;  /* 0x0000000000017941 */ /* 0x000fea0003800000 */
.L_x_371:
[----:B0-----:R-:W-:Y:S01]  /*99d0*/  @!P3 IMAD R3, R66, R17, R2 ;  /* 0x000000114203b224 */ /* 0x001fe200078e0202 */
[----:B------:R-:W-:Y:S04]  /*99e0*/  BSSY B1, `(.L_x_373) ;  /* 0x0000006000017945 */ /* 0x000fe80003800000 */
[----:B------:R0:W-:Y:S01]  /*99f0*/  @!P3 STG.E.U8 desc[UR36][R8.64+0x50], R3 ;  /* 0x000050030800b986 */ /* 0x0001e2000c101124 */
[----:B------:R-:W-:Y:S05]  /*9a00*/  @P5 BRA `(.L_x_374) ;  /* 0x00000000000c5947 */ /* 0x000fea0003800000 */
[----:B------:R-:W0:Y:S02]  /*9a10*/  LDG.E.U8 R16, desc[UR36][R154.64+0x51] ;  /* 0x000051249a107981 */ /* 0x000e24000c1e1100 */
[----:B0-----:R-:W-:-:S05]  /*9a20*/  PRMT R3, R16, 0x8880, RZ ;  /* 0x0000888010037816 */ /* 0x001fca00000000ff */
[----:B------:R-:W-:-:S07]  /*9a30*/  IMAD R2, R3, R18, RZ ;  /* 0x0000001203027224 */ /* 0x000fce00078e02ff */
.L_x_374:
[----:B------:R-:W-:Y:S05]  /*9a40*/  BSYNC B1 ;  /* 0x0000000000017941 */ /* 0x000fea0003800000 */
.L_x_373:
[----:B------:R-:W-:Y:S01]  /*9a50*/  @!P5 IMAD R67, R67, R17, R2 ;  /* 0x000000114343d224 */ /* 0x000fe200078e0202 */
[----:B------:R-:W-:Y:S04]  /*9a60*/  BSSY B1, `(.L_x_375) ;  /* 0x0000006000017945 */ /* 0x000fe80003800000 */
[----:B------:R0:W-:Y:S01]  /*9a70*/  @!P5 STG.E.U8 desc[UR36][R8.64+0x51], R67 ;  /* 0x000051430800d986 */ /* 0x0001e2000c101124 */
[----:B------:R-:W-:Y:S05]  /*9a80*/  @P6 BRA `(.L_x_376) ;  /* 0x00000000000c6947 */ /* 0x000fea0003800000 */
[----:B------:R-:W0:Y:S02]  /*9a90*/  LDG.E.U8 R16, desc[UR36][R14.64+0x58] ;  /* 0x000058240e107981 */ /* 0x000e24000c1e1100 */
[----:B0-----:R-:W-:-:S05]  /*9aa0*/  PRMT R3, R16, 0x8880, RZ ;  /* 0x0000888010037816 */ /* 0x001fca00000000ff */
[----:B------:R-:W-:-:S07]  /*9ab0*/  IMAD R2, R3, R18, RZ ;  /* 0x0000001203027224 */ /* 0x000fce00078e02ff */
.L_x_376:
[----:B------:R-:W-:Y:S05]  /*9ac0*/  BSYNC B1 ;  /* 0x0000000000017941 */ /* 0x000fea0003800000 */
.L_x_375:
[----:B0-----:R-:W-:Y:S01]  /*9ad0*/  @!P6 IMAD R3, R68, R17, R2 ;  /* 0x000000114403e224 */ /* 0x001fe200078e0202 */
[----:B------:R-:W-:Y:S04]  /*9ae0*/  BSSY B1, `(.L_x_377) ;  /* 0x0000006000017945 */ /* 0x000fe80003800000 */
[----:B------:R0:W-:Y:S01]  /*9af0*/  @!P6 STG.E.U8 desc[UR36][R6.64+0x58], R3 ;  /* 0x000058030600e986 */ /* 0x0001e2000c101124 */
[----:B------:R-:W-:Y:S05]  /*9b00*/  @P1 BRA `(.L_x_378) ;  /* 0x00000000000c1947 */ /* 0x000fea0003800000 */
[----:B------:R-:W0:Y:S02]  /*9b10*/  LDG.E.U8 R16, desc[UR36][R14.64+0x59] ;  /* 0x000059240e107981 */ /* 0x000e24000c1e1100 */
[----:B0-----:R-:W-:-:S05]  /*9b20*/  PRMT R3, R16, 0x8880, RZ ;  /* 0x0000888010037816 */ /* 0x001fca00000000ff */
[----:B------:R-:W-:-:S07]  /*9b30*/  IMAD R2, R3, R18, RZ ;  /* 0x0000001203027224 */ /* 0x000fce00078e02ff */
.L_x_378:
[----:B------:R-:W-:Y:S05]  /*9b40*/  BSYNC B1 ;  /* 0x0000000000017941 */ /* 0x000fea0003800000 */
.L_x_377:
        /* <DEDUP_REMOVED lines=12> */
.L_x_380:
[----:B------:R-:W-:Y:S05]  /*9c10*/  BSYNC B1 ;  /* 0x0000000000017941 */ /* 0x000fea0003800000 */
.L_x_379:
[----:B0-----:R-:W-:Y:S01]  /*9c20*/  @!P4 IMAD R3, R70, R17, R2 ;  /* 0x000000114603c224 */ /* 0x001fe200078e0202 */
[----:B------:R-:W-:Y:S04]  /*9c30*/  BSSY B1, `(.L_x_381) ;  /* 0x0000006000017945 */ /* 0x000fe80003800000 */
[----:B------:R0:W-:Y:S01]  /*9c40*/  @!P4 STG.E.U8 desc[UR36][R8.64+0x58], R3 ;  /* 0x000058030800c986 */ /* 0x0001e2000c101124 */
[----:B------:R-:W-:Y:S05]  /*9c50*/  @P3 BRA `(.L_x_382) ;  /* 0x00000000000c3947 */ /* 0x000fea0003800000 */
[----:B------:R-:W0:Y:S02]  /*9c60*/  LDG.E.U8 R16, desc[UR36][R154.64+0x59] ;  /* 0x000059249a107981 */ /* 0x000e24000c1e1100 */
[----:B0-----:R-:W-:-:S05]  /*9c70*/  PRMT R3, R16, 0x8880, RZ ;  /* 0x0000888010037816 */ /* 0x001fca00000000ff */
[----:B------:R-:W-:-:S07]  /*9c80*/  IMAD R2, R3, R18, RZ ;  /* 0x0000001203027224 */ /* 0x000fce00078e02ff */
.L_x_382:
[----:B------:R-:W-:Y:S05]  /*9c90*/  BSYNC B1 ;  /* 0x0000000000017941 */ /* 0x000fea0003800000 */
.L_x_381:
[----:B------:R-:W-:Y:S01]  /*9ca0*/  @!P3 IMAD R71, R71, R17, R2 ;  /* 0x000000114747b224 */ /* 0x000fe200078e0202 */
[----:B------:R-:W-:Y:S04]  /*9cb0*/  BSSY B1, `(.L_x_383) ;  /* 0x0000006000017945 */ /* 0x000fe80003800000 */
[----:B------:R0:W-:Y:S01]  /*9cc0*/  @!P3 STG.E.U8 desc[UR36][R8.64+0x59], R71 ;  /* 0x000059470800b986 */ /* 0x0001e2000c101124 */
[----:B------:R-:W-:Y:S05]  /*9cd0*/  @P5 BRA `(.L_x_384) ;  /* 0x00000000000c5947 */ /* 0x000fea0003800000 */
[----:B------:R-:W0:Y:S02]  /*9ce0*/  LDG.E.U8 R16, desc[UR36][R14.64+0x60] ;  /* 0x000060240e107981 */ /* 0x000e24000c1e1100 */
[----:B0-----:R-:W-:-:S05]  /*9cf0*/  PRMT R3, R16, 0x8880, RZ ;  /* 0x0000888010037816 */ /* 0x001fca00000000ff */
[----:B------:R-:W-:-:S07]  /*9d00*/  IMAD R2, R3, R18, RZ ;  /* 0x0000001203027224 */ /* 0x000fce00078e02ff */
.L_x_384:
[----:B------:R-:W-:Y:S05]  /*9d10*/  BSYNC B1 ;  /* 0x0000000000017941 */ /* 0x000fea0003800000 */
.L_x_383:
[----:B0-----:R-:W-:Y:S01]  /*9d20*/  @!P5 IMAD R3, R72, R17, R2 ;  /* 0x000000114803d224 */ /* 0x001fe200078e0202 */
[----:B------:R-:W-:Y:S04]  /*9d30*/  BSSY B1, `(.L_x_385) ;  /* 0x0000006000017945 */ /* 0x000fe80003800000 */
[----:B------:R0:W-:Y:S01]  /*9d40*/  @!P5 STG.E.U8 desc[UR36][R6.64+0x60], R3 ;  /* 0x000060030600d986 */ /* 0x0001e2000c101124 */
[----:B------:R-:W-:Y:S05]  /*9d50*/  @P6 BRA `(.L_x_386) ;  /* 0x00000000000c6947 */ /* 0x000fea0003800000 */
[----:B------:R-:W0:Y:S02]  /*9d60*/  LDG.E.U8 R16, desc[UR36][R14.64+0x61] ;  /* 0x000061240e107981 */ /* 0x000e24000c1e1100 */
[----:B0-----:R-:W-:-:S05]  /*9d70*/  PRMT R3, R16, 0x8880, RZ ;  /* 0x0000888010037816 */ /* 0x001fca00000000ff */
[----:B------:R-:W-:-:S07]  /*9d80*/  IMAD R2, R3, R18, RZ ;  /* 0x0000001203027224 */ /* 0x000fce00078e02ff */
.L_x_386:
[----:B------:R-:W-:Y:S05]  /*9d90*/  BSYNC B1 ;  /* 0x0000000000017941 */ /* 0x000fea0003800000 */
.L_x_385:
[----:B------:R-:W-:Y:S01]  /*9da0*/  @!P6 IMAD R73, R73, R17, R2 ;  /* 0x000000114949e224 */ /* 0x000fe200078e0202 */
[----:B------:R-:W-:Y:S04]  /*9db0*/  BSSY B1, `(.L_x_387) ;  /* 0x0000006000017945 */ /* 0x000fe80003800000 */
[----:B------:R0:W-:Y:S01]  /*9dc0*/  @!P6 STG.E.U8 desc[UR36][R6.64+0x61], R73 ;  /* 0x000061490600e986 */ /* 0x0001e2000c101124 */
[----:B------:R-:W-:Y:S05]  /*9dd0*/  @P1 BRA `(.L_x_388) ;  /* 0x00000000000c1947 */ /* 0x000fea0003800000 */
[----:B------:R-:W0:Y:S02]  /*9de0*/  LDG.E.U8 R16, desc[UR36][R154.64+0x60] ;  /* 0x000060249a107981 */ /* 0x000e24000c1e1100 */
[----:B0-----:R-:W-:-:S05]  /*9df0*/  PRMT R3, R16, 0x8880, RZ ;  /* 0x0000888010037816 */ /* 0x001fca00000000ff */
[----:B------:R-:W-:-:S07]  /*9e00*/  IMAD R2, R3, R18, RZ ;  /* 0x0000001203027224 */ /* 0x000fce00078e02ff */
.L_x_388:
[----:B------:R-:W-:Y:S05]  /*9e10*/  BSYNC B1 ;  /* 0x0000000000017941 */ /* 0x000fea0003800000 */
.L_x_387:
        /* <DEDUP_REMOVED lines=12> */
.L_x_390:
[----:B------:R-:W-:Y:S05]  /*9ee0*/  BSYNC B1 ;  /* 0x0000000000017941 */ /* 0x000fea0003800000 */
.L_x_389:
[----:B------:R-:W-:Y:S01]  /*9ef0*/  @!P4 IMAD R75, R75, R17, R2 ;  /* 0x000000114b4bc224 */ /* 0x000fe200078e0202 */
[----:B------:R-:W-:Y:S04]  /*9f00*/  BSSY B1, `(.L_x_391) ;  /* 0x0000006000017945 */ /* 0x000fe80003800000 */
[----:B------:R0:W-:Y:S01]  /*9f10*/  @!P4 STG.E.U8 desc[UR36][R8.64+0x61], R75 ;  /* 0x0000614b0800c986 */ /* 0x0001e2000c101124 */
[----:B------:R-:W-:Y:S05]  /*9f20*/  @P3 BRA `(.L_x_392) ;  /* 0x00000000000c3947 */ /* 0x000fea0003800000 */
[----:B------:R-:W0:Y:S02]  /*9f30*/  LDG.E.U8 R16, desc[UR36][R14.64+0x68] ;  /* 0x000068240e107981 */ /* 0x000e24000c1e1100 */
[----:B0-----:R-:W-:-:S05]  /*9f40*/  PRMT R3, R16, 0x8880, RZ ;  /* 0x0000888010037816 */ /* 0x001fca00000000ff */
[----:B------:R-:W-:-:S07]  /*9f50*/  IMAD R2, R3, R18, RZ ;  /* 0x0000001203027224 */ /* 0x000fce00078e02ff */
.L_x_392:
[----:B------:R-:W-:Y:S05]  /*9f60*/  BSYNC B1 ;  /* 0x0000000000017941 */ /* 0x000fea0003800000 */
.L_x_391:
[----:B0-----:R-:W-:Y:S01]  /*9f70*/  @!P3 IMAD R3, R76, R17, R2 ;  /* 0x000000114c03b224 */ /* 0x001fe200078e0202 */
[----:B------:R-:W-:Y:S04]  /*9f80*/  BSSY B1, `(.L_x_393) ;  /* 0x0000006000017945 */ /* 0x000fe80003800000 */
[----:B------:R0:W-:Y:S01]  /*9f90*/  @!P3 STG.E.U8 desc[UR36][R6.64+0x68], R3 ;  /* 0x000068030600b986 */ /* 0x0001e2000c101124 */
[----:B------:R-:W-:Y:S05]  /*9fa0*/  @P5 BRA `(.L_x_394) ;  /* 0x00000000000c5947 */ /* 0x000fea0003800000 */
[----:B------:R-:W0:Y:S02]  /*9fb0*/  LDG.E.U8 R16, desc[UR36][R14.64+0x69] ;  /* 0x000069240e107981 */ /* 0x000e24000c1e1100 */
[----:B0-----:R-:W-:-:S05]  /*9fc0*/  PRMT R3, R16, 0x8880, RZ ;  /* 0x0000888010037816 */ /* 0x001fca00000000ff */
[----:B------:R-:W-:-:S07]  /*9fd0*/  IMAD R2, R3, R18, RZ ;  /* 0x0000001203027224 */ /* 0x000fce00078e02ff */
.L_x_394:
[----:B------:R-:W-:Y:S05]  /*9fe0*/  BSYNC B1 ;  /* 0x0000000000017941 */ /* 0x000fea0003800000 */
.L_x_393:
[----:B------:R-:W-:Y:S01]  /*9ff0*/  @!P5 IMAD R77, R77, R17, R2 ;  /* 0x000000114d4dd224 */ /* 0x000fe200078e0202 */
[----:B------:R-:W-:Y:S04]  /*a000*/  BSSY B1, `(.L_x_395) ;  /* 0x0000006000017945 */ /* 0x000fe80003800000 */
[----:B------:R0:W-:Y:S01]  /*a010*/  @!P5 STG.E.U8 desc[UR36][R6.64+0x69], R77 ;  /* 0x0000694d0600d986 */ /* 0x0001e2000c101124 */
[----:B------:R-:W-:Y:S05]  /*a020*/  @P6 BRA `(.L_x_396) ;  /* 0x00000000000c6947 */ /* 0x000fea0003800000 */
[----:B------:R-:W0:Y:S02]  /*a030*/  LDG.E.U8 R16, desc[UR36][R154.64+0x68] ;  /* 0x000068249a107981 */ /* 0x000e24000c1e1100 */
[----:B0-----:R-:W-:-:S05]  /*a040*/  PRMT R3, R16, 0x8880, RZ ;  /* 0x0000888010037816 */ /* 0x001fca00000000ff */
[----:B------:R-:W-:-:S07]  /*a050*/  IMAD R2, R3, R18, RZ ;  /* 0x0000001203027224 */ /* 0x000fce00078e02ff */
.L_x_396:
[----:B------:R-:W-:Y:S05]  /*a060*/  BSYNC B1 ;  /* 0x0000000000017941 */ /* 0x000fea0003800000 */
.L_x_395:
[----:B0-----:R-:W-:Y:S01]  /*a070*/  @!P6 IMAD R3, R78, R17, R2 ;  /* 0x000000114e03e224 */ /* 0x001fe200078e0202 */
[----:B------:R-:W-:Y:S04]  /*a080*/  BSSY B1, `(.L_x_397) ;  /* 0x0000006000017945 */ /* 0x000fe80003800000 */
[----:B------:R0:W-:Y:S01]  /*a090*/  @!P6 STG.E.U8 desc[UR36][R8.64+0x68], R3 ;  /* 0x000068030800e986 */ /* 0x0001e2000c101124 */
[----:B------:R-:W-:Y:S05]  /*a0a0*/  @P1 BRA `(.L_x_398) ;  /* 0x00000000000c1947 */ /* 0x000fea0003800000 */
[----:B------:R-:W0:Y:S02]  /*a0b0*/  LDG.E.U8 R16, desc[UR36][R154.64+0x69] ;  /* 0x000069249a107981 */ /* 0x000e24000c1e1100 */
[----:B0-----:R-:W-:-:S05]  /*a0c0*/  PRMT R3, R16, 0x8880, RZ ;  /* 0x0000888010037816 */ /* 0x001fca00000000ff */
[----:B------:R-:W-:-:S07]  /*a0d0*/  IMAD R2, R3, R18, RZ ;  /* 0x0000001203027224 */ /* 0x000fce00078e02ff */
.L_x_398:
[----:B------:R-:W-:Y:S05]  /*a0e0*/  BSYNC B1 ;  /* 0x0000000000017941 */ /* 0x000fea0003800000 */
.L_x_397:
        /* <DEDUP_REMOVED lines=12> */
.L_x_400:
[----:B------:R-:W-:Y:S05]  /*a1b0*/  BSYNC B1 ;  /* 0x0000000000017941 */ /* 0x000fea0003800000 */
.L_x_399:
[----:B0-----:R-:W-:Y:S01]  /*a1c0*/  @!P4 IMAD R3, R80, R17, R2 ;  /* 0x000000115003c224 */ /* 0x001fe200078e0202 */
[----:B------:R-:W-:Y:S04]  /*a1d0*/  BSSY B1, `(.L_x_401) ;  /* 0x0000006000017945 */ /* 0x000fe80003800000 */
[----:B------:R0:W-:Y:S01]  /*a1e0*/  @!P4 STG.E.U8 desc[UR36][R6.64+0x70], R3 ;  /* 0x000070030600c986 */ /* 0x0001e2000c101124 */
[----:B------:R-:W-:Y:S05]  /*a1f0*/  @P3 BRA `(.L_x_402) ;  /* 0x00000000000c3947 */ /* 0x000fea0003800000 */
[----:B------:R-:W0:Y:S02]  /*a200*/  LDG.E.U8 R16, desc[UR36][R14.64+0x71] ;  /* 0x000071240e107981 */ /* 0x000e24000c1e1100 */
[----:B0-----:R-:W-:-:S05]  /*a210*/  PRMT R3, R16, 0x8880, RZ ;  /* 0x0000888010037816 */ /* 0x001fca00000000ff */
[----:B------:R-:W-:-:S07]  /*a220*/  IMAD R2, R3, R18, RZ ;  /* 0x0000001203027224 */ /* 0x000fce00078e02ff */
.L_x_402:
[----:B------:R-:W-:Y:S05]  /*a230*/  BSYNC B1 ;  /* 0x0000000000017941 */ /* 0x000fea0003800000 */
.L_x_401:
[----:B------:R-:W-:Y:S01]  /*a240*/  @!P3 IMAD R81, R81, R17, R2 ;  /* 0x000000115151b224 */ /* 0x000fe200078e0202 */
[----:B------:R-:W-:Y:S04]  /*a250*/  BSSY B1, `(.L_x_403) ;  /* 0x0000006000017945 */ /* 0x000fe80003800000 */
[----:B------:R0:W-:Y:S01]  /*a260*/  @!P3 STG.E.U8 desc[UR36][R6.64+0x71], R81 ;  /* 0x000071510600b986 */ /* 0x0001e2000c101124 */
[----:B------:R-:W-:Y:S05]  /*a270*/  @P5 BRA `(.L_x_404) ;  /* 0x00000000000c5947 */ /* 0x000fea0003800000 */
[----:B------:R-:W0:Y:S02]  /*a280*/  LDG.E.U8 R16, desc[UR36][R154.64+0x70] ;  /* 0x000070249a107981 */ /* 0x000e24000c1e1100 */
[----:B0-----:R-:W-:-:S05]  /*a290*/  PRMT R3, R16, 0x8880, RZ ;  /* 0x0000888010037816 */ /* 0x001fca00000000ff */
[----:B------:R-:W-:-:S07]  /*a2a0*/  IMAD R2, R3, R18, RZ ;  /* 0x0000001203027224 */ /* 0x000fce00078e02ff */
.L_x_404:
[----:B------:R-:W-:Y:S05]  /*a2b0*/  BSYNC B1 ;  /* 0x0000000000017941 */ /* 0x000fea0003800000 */
.L_x_403:
[----:B0-----:R-:W-:Y:S01]  /*a2c0*/  @!P5 IMAD R3, R82, R17, R2 ;  /* 0x000000115203d224 */ /* 0x001fe200078e0202 */
[----:B------:R-:W-:Y:S04]  /*a2d0*/  BSSY B1, `(.L_x_405) ;  /* 0x0000006000017945 */ /* 0x000fe80003800000 */
[----:B------:R0:W-:Y:S01]  /*a2e0*/  @!P5 STG.E.U8 desc[UR36][R8.64+0x70], R3 ;  /* 0x000070030800d986 */ /* 0x0001e2000c101124 */
[----:B------:R-:W-:Y:S05]  /*a2f0*/  @P6 BRA `(.L_x_406) ;  /* 0x00000000000c6947 */ /* 0x000fea0003800000 */
[----:B------:R-:W0:Y:S02]  /*a300*/  LDG.E.U8 R16, desc[UR36][R154.64+0x71] ;  /* 0x000071249a107981 */ /* 0x000e24000c1e1100 */
[----:B0-----:R-:W-:-:S05]  /*a310*/  PRMT R3, R16, 0x8880, RZ ;  /* 0x0000888010037816 */ /* 0x001fca00000000ff */
[----:B------:R-:W-:-:S07]  /*a320*/  IMAD R2, R3, R18, RZ ;  /* 0x0000001203027224 */ /* 0x000fce00078e02ff */
.L_x_406:
[----:B------:R-:W-:Y:S05]  /*a330*/  BSYNC B1 ;  /* 0x0000000000017941 */ /* 0x000fea0003800000 */
.L_x_405:
[----:B------:R-:W-:Y:S01]  /*a340*/  @!P6 IMAD R83, R83, R17, R2 ;  /* 0x000000115353e224 */ /* 0x000fe200078e0202 */
[----:B------:R-:W-:Y:S04]  /*a350*/  BSSY B1, `(.L_x_407) ;  /* 0x0000006000017945 */ /* 0x000fe80003800000 */
[----:B------:R0:W-:Y:S01]  /*a360*/  @!P6 STG.E.U8 desc[UR36][R8.64+0x71], R83 ;  /* 0x000071530800e986 */ /* 0x0001e2000c101124 */
[----:B------:R-:W-:Y:S05]  /*a370*/  @P1 BRA `(.L_x_408) ;  /* 0x00000000000c1947 */ /* 0x000fea0003800000 */
[----:B------:R-:W0:Y:S02]  /*a380*/  LDG.E.U8 R16, desc[UR36][R14.64+0x78] ;  /* 0x000078240e107981 */ /* 0x000e24000c1e1100 */
[----:B0-----:R-:W-:-:S05]  /*a390*/  PRMT R3, R16, 0x8880, RZ ;  /* 0x0000888010037816 */ /* 0x001fca00000000ff */
[----:B------:R-:W-:-:S07]  /*a3a0*/  IMAD R2, R3, R18, RZ ;  /* 0x0000001203027224 */ /* 0x000fce00078e02ff */
.L_x_408:
[----:B------:R-:W-:Y:S05]  /*a3b0*/  BSYNC B1 ;  /* 0x0000000000017941 */ /* 0x000fea0003800000 */
.L_x_407:
        /* <DEDUP_REMOVED lines=12> */
.L_x_410:
[----:B------:R-:W-:Y:S05]  /*a480*/  BSYNC B1 ;  /* 0x0000000000017941 */ /* 0x000fea0003800000 */
.L_x_409:
[----:B------:R-:W-:Y:S01]  /*a490*/  @!P4 IMAD R85, R85, R17, R2 ;  /* 0x000000115555c224 */ /* 0x000fe200078e0202 */
[----:B------:R-:W-:Y:S04]  /*a4a0*/  BSSY B1, `(.L_x_411) ;  /* 0x0000006000017945 */ /* 0x000fe80003800000 */
[----:B------:R0:W-:Y:S01]  /*a4b0*/  @!P4 STG.E.U8 desc[UR36][R6.64+0x79], R85 ;  /* 0x000079550600c986 */ /* 0x0001e2000c101124 */
[----:B------:R-:W-:Y:S05]  /*a4c0*/  @P3 BRA `(.L_x_412) ;  /* 0x00000000000c3947 */ /* 0x000fea0003800000 */
[----:B------:R-:W0:Y:S02]  /*a4d0*/  LDG.E.U8 R16, desc[UR36][R154.64+0x78] ;  /* 0x000078249a107981 */ /* 0x000e24000c1e1100 */
[----:B0-----:R-:W-:-:S05]  /*a4e0*/  PRMT R3, R16, 0x8880, RZ ;  /* 0x0000888010037816 */ /* 0x001fca00000000ff */
[----:B------:R-:W-:-:S07]  /*a4f0*/  IMAD R2, R3, R18, RZ ;  /* 0x0000001203027224 */ /* 0x000fce00078e02ff */
.L_x_412:
[----:B------:R-:W-:Y:S05]  /*a500*/  BSYNC B1 ;  /* 0x0000000000017941 */ /* 0x000fea0003800000 */
.L_x_411:
[----:B0-----:R-:W-:Y:S01]  /*a510*/  @!P3 IMAD R3, R86, R17, R2 ;  /* 0x000000115603b224 */ /* 0x001fe200078e0202 */
[----:B------:R-:W-:Y:S04]  /*a520*/  BSSY B1, `(.L_x_413) ;  /* 0x0000006000017945 */ /* 0x000fe80003800000 */
[----:B------:R0:W-:Y:S01]  /*a530*/  @!P3 STG.E.U8 desc[UR36][R8.64+0x78], R3 ;  /* 0x000078030800b986 */ /* 0x0001e2000c101124 */
[----:B------:R-:W-:Y:S05]  /*a540*/  @P5 BRA `(.L_x_414) ;  /* 0x00000000000c5947 */ /* 0x000fea0003800000 */
[----:B------:R-:W0:Y:S02]  /*a550*/  LDG.E.U8 R16, desc[UR36][R154.64+0x79] ;  /* 0x000079249a107981 */ /* 0x000e24000c1e1100 */
[----:B0-----:R-:W-:-:S05]  /*a560*/  PRMT R3, R16, 0x8880, RZ ;  /* 0x0000888010037816 */ /* 0x001fca00000000ff */
[----:B------:R-:W-:-:S07]  /*a570*/  IMAD R2, R3, R18, RZ ;  /* 0x0000001203027224 */ /* 0x000fce00078e02ff */
.L_x_414:
[----:B------:R-:W-:Y:S05]  /*a580*/  BSYNC B1 ;  /* 0x0000000000017941 */ /* 0x000fea0003800000 */
.L_x_413:
[----:B------:R-:W-:Y:S01]  /*a590*/  @!P5 IMAD R87, R87, R17, R2 ;  /* 0x000000115757d224 */ /* 0x000fe200078e0202 */
[----:B------:R-:W-:Y:S04]  /*a5a0*/  BSSY B1, `(.L_x_415) ;  /* 0x0000006000017945 */ /* 0x000fe80003800000 */
[----:B------:R0:W-:Y:S01]  /*a5b0*/  @!P5 STG.E.U8 desc[UR36][R8.64+0x79], R87 ;  /* 0x000079570800d986 */ /* 0x0001e2000c101124 */
[----:B------:R-:W-:Y:S05]  /*a5c0*/  @P6 BRA `(.L_x_416) ;  /* 0x00000000000c6947 */ /* 0x000fea0003800000 */
[----:B------:R-:W0:Y:S02]  /*a5d0*/  LDG.E.U8 R16, desc[UR36][R14.64+0x80] ;  /* 0x000080240e107981 */ /* 0x000e24000c1e1100 */
[----:B0-----:R-:W-:-:S05]  /*a5e0*/  PRMT R3, R16, 0x8880, RZ ;  /* 0x0000888010037816 */ /* 0x001fca00000000ff */
[----:B------:R-:W-:-:S07]  /*a5f0*/  IMAD R2, R3, R18, RZ ;  /* 0x0000001203027224 */ /* 0x000fce00078e02ff */
.L_x_416:
[----:B------:R-:W-:Y:S05]  /*a600*/  BSYNC B1 ;  /* 0x0000000000017941 */ /* 0x000fea0003800000 */
.L_x_415:
[----:B0-----:R-:W-:Y:S01]  /*a610*/  @!P6 IMAD R3, R88, R17, R2 ;  /* 0x000000115803e224 */ /* 0x001fe200078e0202 */
[----:B------:R-:W-:Y:S04]  /*a620*/  BSSY B1, `(.L_x_417) ;  /* 0x0000006000017945 */ /* 0x000fe80003800000 */
[----:B------:R0:W-:Y:S01]  /*a630*/  @!P6 STG.E.U8 desc[UR36][R6.64+0x80], R3 ;  /* 0x000080030600e986 */ /* 0x0001e2000c101124 */
[----:B------:R-:W-:Y:S05]  /*a640*/  @P1 BRA `(.L_x_418) ;  /* 0x00000000000c1947 */ /* 0x000fea0003800000 */
[----:B------:R-:W0:Y:S02]  /*a650*/  LDG.E.U8 R16, desc[UR36][R14.64+0x81] ;  /* 0x000081240e107981 */ /* 0x000e24000c1e1100 */
[----:B0-----:R-:W-:-:S05]  /*a660*/  PRMT R3, R16, 0x8880, RZ ;  /* 0x0000888010037816 */ /* 0x001fca00000000ff */
[----:B------:R-:W-:-:S07]  /*a670*/  IMAD R2, R3, R18, RZ ;  /* 0x0000001203027224 */ /* 0x000fce00078e02ff */
.L_x_418:
[----:B------:R-:W-:Y:S05]  /*a680*/  BSYNC B1 ;  /* 0x0000000000017941 */ /* 0x000fea0003800000 */
.L_x_417:
        /* <DEDUP_REMOVED lines=12> */
.L_x_420:
[----:B------:R-:W-:Y:S05]  /*a750*/  BSYNC B1 ;  /* 0x0000000000017941 */ /* 0x000fea0003800000 */
.L_x_419:
[----:B0-----:R-:W-:Y:S01]  /*a760*/  @!P4 IMAD R3, R90, R17, R2 ;  /* 0x000000115a03c224 */ /* 0x001fe200078e0202 */
[----:B------:R-:W-:Y:S04]  /*a770*/  BSSY B1, `(.L_x_421) ;  /* 0x0000006000017945 */ /* 0x000fe80003800000 */
[----:B------:R0:W-:Y:S01]  /*a780*/  @!P4 STG.E.U8 desc[UR36][R8.64+0x80], R3 ;  /* 0x000080030800c986 */ /* 0x0001e2000c101124 */
[----:B------:R-:W-:Y:S05]  /*a790*/  @P3 BRA `(.L_x_422) ;  /* 0x00000000000c3947 */ /* 0x000fea0003800000 */
[----:B------:R-:W0:Y:S02]  /*a7a0*/  LDG.E.U8 R16, desc[UR36][R154.64+0x81] ;  /* 0x000081249a107981 */ /* 0x000e24000c1e1100 */
[----:B0-----:R-:W-:-:S05]  /*a7b0*/  PRMT R3, R16, 0x8880, RZ ;  /* 0x0000888010037816 */ /* 0x001fca00000000ff */
[----:B------:R-:W-:-:S07]  /*a7c0*/  IMAD R2, R3, R18, RZ ;  /* 0x0000001203027224 */ /* 0x000fce00078e02ff */
.L_x_422:
[----:B------:R-:W-:Y:S05]  /*a7d0*/  BSYNC B1 ;  /* 0x0000000000017941 */ /* 0x000fea0003800000 */
.L_x_421:
[----:B------:R-:W-:Y:S01]  /*a7e0*/  @!P3 IMAD R91, R91, R17, R2 ;  /* 0x000000115b5bb224 */ /* 0x000fe200078e0202 */
[----:B------:R-:W-:Y:S04]  /*a7f0*/  BSSY B1, `(.L_x_423) ;  /* 0x0000006000017945 */ /* 0x000fe80003800000 */
[----:B------:R0:W-:Y:S01]  /*a800*/  @!P3 STG.E.U8 desc[UR36][R8.64+0x81], R91 ;  /* 0x0000815b0800b986 */ /* 0x0001e2000c101124 */
[----:B------:R-:W-:Y:S05]  /*a810*/  @P5 BRA `(.L_x_424) ;  /* 0x00000000000c5947 */ /* 0x000fea0003800000 */
[----:B------:R-:W0:Y:S02]  /*a820*/  LDG.E.U8 R16, desc[UR36][R14.64+0x88] ;  /* 0x000088240e107981 */ /* 0x000e24000c1e1100 */
[----:B0-----:R-:W-:-:S05]  /*a830*/  PRMT R3, R16, 0x8880, RZ ;  /* 0x0000888010037816 */ /* 0x001fca00000000ff */
[----:B------:R-:W-:-:S07]  /*a840*/  IMAD R2, R3, R18, RZ ;  /* 0x0000001203027224 */ /* 0x000fce00078e02ff */
.L_x_424:
[----:B------:R-:W-:Y:S05]  /*a850*/  BSYNC B1 ;  /* 0x0000000000017941 */ /* 0x000fea0003800000 */
.L_x_423:
[----:B0-----:R-:W-:Y:S01]  /*a860*/  @!P5 IMAD R3, R92, R17, R2 ;  /* 0x000000115c03d224 */ /* 0x001fe200078e0202 */
[----:B------:R-:W-:Y:S04]  /*a870*/  BSSY B1, `(.L_x_425) ;  /* 0x0000006000017945 */ /* 0x000fe80003800000 */
[----:B------:R0:W-:Y:S01]  /*a880*/  @!P5 STG.E.U8 desc[UR36][R6.64+0x88], R3 ;  /* 0x000088030600d986 */ /* 0x0001e2000c101124 */
[----:B------:R-:W-:Y:S05]  /*a890*/  @P6 BRA `(.L_x_426) ;  /* 0x00000000000c6947 */ /* 0x000fea0003800000 */
[----:B------:R-:W0:Y:S02]  /*a8a0*/  LDG.E.U8 R16, desc[UR36][R14.64+0x89] ;  /* 0x000089240e107981 */ /* 0x000e24000c1e1100 */
[----:B0-----:R-:W-:-:S05]  /*a8b0*/  PRMT R3, R16, 0x8880, RZ ;  /* 0x0000888010037816 */ /* 0x001fca00000000ff */
[----:B------:R-:W-:-:S07]  /*a8c0*/  IMAD R2, R3, R18, RZ ;  /* 0x0000001203027224 */ /* 0x000fce00078e02ff */
.L_x_426:
[----:B------:R-:W-:Y:S05]  /*a8d0*/  BSYNC B1 ;  /* 0x0000000000017941 */ /* 0x000fea0003800000 */
.L_x_425:
[----:B------:R-:W-:Y:S01]  /*a8e0*/  @!P6 IMAD R93, R93, R17, R2 ;  /* 0x000000115d5de224 */ /* 0x000fe200078e0202 */
[----:B------:R-:W-:Y:S04]  /*a8f0*/  BSSY B1, `(.L_x_427) ;  /* 0x0000006000017945 */ /* 0x000fe80003800000 */
[----:B------:R0:W-:Y:S01]  /*a900*/  @!P6 STG.E.U8 desc[UR36][R6.64+0x89], R93 ;  /* 0x0000895d0600e986 */ /* 0x0001e2000c101124 */
[----:B------:R-:W-:Y:S05]  /*a910*/  @P1 BRA `(.L_x_428) ;  /* 0x00000000000c1947 */ /* 0x000fea0003800000 */
[----:B------:R-:W0:Y:S02]  /*a920*/  LDG.E.U8 R16, desc[UR36][R154.64+0x88] ;  /* 0x000088249a107981 */ /* 0x000e24000c1e1100 */
[----:B0-----:R-:W-:-:S05]  /*a930*/  PRMT R3, R16, 0x8880, RZ ;  /* 0x0000888010037816 */ /* 0x001fca00000000ff */
[----:B------:R-:W-:-:S07]  /*a940*/  IMAD R2, R3, R18, RZ ;  /* 0x0000001203027224 */ /* 0x000fce00078e02ff */
.L_x_428:
[----:B------:R-:W-:Y:S05]  /*a950*/  BSYNC B1 ;  /* 0x0000000000017941 */ /* 0x000fea0003800000 */
.L_x_427:
        /* <DEDUP_REMOVED lines=12> */
.L_x_430:
[----:B------:R-:W-:Y:S05]  /*aa20*/  BSYNC B1 ;  /* 0x0000000000017941 */ /* 0x000fea0003800000 */
.L_x_429:
[----:B------:R-:W-:Y:S01]  /*aa30*/  @!P4 IMAD R95, R95, R17, R2 ;  /* 0x000000115f5fc224 */ /* 0x000fe200078e0202 */
[----:B------:R-:W-:Y:S04]  /*aa40*/  BSSY B1, `(.L_x_431) ;  /* 0x0000006000017945 */ /* 0x000fe80003800000 */
[----:B------:R0:W-:Y:S01]  /*aa50*/  @!P4 STG.E.U8 desc[UR36][R8.64+0x89], R95 ;  /* 0x0000895f0800c986 */ /* 0x0001e2000c101124 */
[----:B------:R-:W-:Y:S05]  /*aa60*/  @P3 BRA `(.L_x_432) ;  /* 0x00000000000c3947 */ /* 0x000fea0003800000 */
[----:B------:R-:W0:Y:S02]  /*aa70*/  LDG.E.U8 R16, desc[UR36][R14.64+0x90] ;  /* 0x000090240e107981 */ /* 0x000e24000c1e1100 */
[----:B0-----:R-:W-:-:S05]  /*aa80*/  PRMT R3, R16, 0x8880, RZ ;  /* 0x0000888010037816 */ /* 0x001fca00000000ff */
[----:B------:R-:W-:-:S07]  /*aa90*/  IMAD R2, R3, R18, RZ ;  /* 0x0000001203027224 */ /* 0x000fce00078e02ff */
.L_x_432:
[----:B------:R-:W-:Y:S05]  /*aaa0*/  BSYNC B1 ;  /* 0x0000000000017941 */ /* 0x000fea0003800000 */
.L_x_431:
[----:B0-----:R-:W-:Y:S01]  /*aab0*/  @!P3 IMAD R3, R96, R17, R2 ;  /* 0x000000116003b224 */ /* 0x001fe200078e0202 */
[----:B------:R-:W-:Y:S04]  /*aac0*/  BSSY B1, `(.L_x_433) ;  /* 0x0000006000017945 */ /* 0x000fe80003800000 */
[----:B------:R0:W-:Y:S01]  /*aad0*/  @!P3 STG.E.U8 desc[UR36][R6.64+0x90], R3 ;  /* 0x000090030600b986 */ /* 0x0001e2000c101124 */
[----:B------:R-:W-:Y:S05]  /*aae0*/  @P5 BRA `(.L_x_434) ;  /* 0x00000000000c5947 */ /* 0x000fea0003800000 */
[----:B------:R-:W0:Y:S02]  /*aaf0*/  LDG.E.U8 R16, desc[UR36][R14.64+0x91] ;  /* 0x000091240e107981 */ /* 0x000e24000c1e1100 */
[----:B0-----:R-:W-:-:S05]  /*ab00*/  PRMT R3, R16, 0x8880, RZ ;  /* 0x0000888010037816 */ /* 0x001fca00000000ff */
[----:B------:R-:W-:-:S07]  /*ab10*/  IMAD R2, R3, R18, RZ ;  /* 0x0000001203027224 */ /* 0x000fce00078e02ff */
.L_x_434:
[----:B------:R-:W-:Y:S05]  /*ab20*/  BSYNC B1 ;  /* 0x0000000000017941 */ /* 0x000fea0003800000 */
.L_x_433:
[----:B------:R-:W-:Y:S01]  /*ab30*/  @!P5 IMAD R97, R97, R17, R2 ;  /* 0x000000116161d224 */ /* 0x000fe200078e0202 */
[----:B------:R-:W-:Y:S04]  /*ab40*/  BSSY B1, `(.L_x_435) ;  /* 0x0000006000017945 */ /* 0x000fe80003800000 */
[----:B------:R0:W-:Y:S01]  /*ab50*/  @!P5 STG.E.U8 desc[UR36][R6.64+0x91], R97 ;  /* 0x000091610600d986 */ /* 0x0001e2000c101124 */
[----:B------:R-:W-:Y:S05]  /*ab60*/  @P6 BRA `(.L_x_436) ;  /* 0x00000000000c6947 */ /* 0x000fea0003800000 */
[----:B------:R-:W0:Y:S02]  /*ab70*/  LDG.E.U8 R16, desc[UR36][R154.64+0x90] ;  /* 0x000090249a107981 */ /* 0x000e24000c1e1100 */
[----:B0-----:R-:W-:-:S05]  /*ab80*/  PRMT R3, R16, 0x8880, RZ ;  /* 0x0000888010037816 */ /* 0x001fca00000000ff */
[----:B------:R-:W-:-:S07]  /*ab90*/  IMAD R2, R3, R18, RZ ;  /* 0x0000001203027224 */ /* 0x000fce00078e02ff */
.L_x_436:
[----:B------:R-:W-:Y:S05]  /*aba0*/  BSYNC B1 ;  /* 0x0000000000017941 */ /* 0x000fea0003800000 */
.L_x_435:
[----:B0-----:R-:W-:Y:S01]  /*abb0*/  @!P6 IMAD R3, R98, R17, R2 ;  /* 0x000000116203e224 */ /* 0x001fe200078e0202 */
[----:B------:R-:W-:Y:S04]  /*abc0*/  BSSY B1, `(.L_x_437) ;  /* 0x0000006000017945 */ /* 0x000fe80003800000 */
[----:B------:R0:W-:Y:S01]  /*abd0*/  @!P6 STG.E.U8 desc[UR36][R8.64+0x90], R3 ;  /* 0x000090030800e986 */ /* 0x0001e2000c101124 */
[----:B------:R-:W-:Y:S05]  /*abe0*/  @P1 BRA `(.L_x_438) ;  /* 0x00000000000c1947 */ /* 0x000fea0003800000 */
[----:B------:R-:W0:Y:S02]  /*abf0*/  LDG.E.U8 R16, desc[UR36][R154.64+0x91] ;  /* 0x000091249a107981 */ /* 0x000e24000c1e1100 */
[----:B0-----:R-:W-:-:S05]  /*ac00*/  PRMT R3, R16, 0x8880, RZ ;  /* 0x0000888010037816 */ /* 0x001fca00000000ff */
[----:B------:R-:W-:-:S07]  /*ac10*/  IMAD R2, R3, R18, RZ ;  /* 0x0000001203027224 */ /* 0x000fce00078e02ff */
.L_x_438:
[----:B------:R-:W-:Y:S05]  /*ac20*/  BSYNC B1 ;  /* 0x0000000000017941 */ /* 0x000fea0003800000 */
.L_x_437:
        /* <DEDUP_REMOVED lines=12> */
.L_x_440:
[----:B------:R-:W-:Y:S05]  /*acf0*/  BSYNC B1 ;  /* 0x0000000000017941 */ /* 0x000fea0003800000 */
.L_x_439:
[----:B0-----:R-:W-:Y:S01]  /*ad00*/  @!P4 IMAD R3, R100, R17, R2 ;  /* 0x000000116403c224 */ /* 0x001fe200078e0202 */
[----:B------:R-:W-:Y:S04]  /*ad10*/  BSSY B1, `(.L_x_441) ;  /* 0x0000006000017945 */ /* 0x000fe80003800000 */
[----:B------:R0:W-:Y:S01]  /*ad20*/  @!P4 STG.E.U8 desc[UR36][R6.64+0x98], R3 ;  /* 0x000098030600c986 */ /* 0x0001e2000c101124 */
[----:B------:R-:W-:Y:S05]  /*ad30*/  @P3 BRA `(.L_x_442) ;  /* 0x00000000000c3947 */ /* 0x000fea0003800000 */
[----:B------:R-:W0:Y:S02]  /*ad40*/  LDG.E.U8 R16, desc[UR36][R14.64+0x99] ;  /* 0x000099240e107981 */ /* 0x000e24000c1e1100 */
[----:B0-----:R-:W-:-:S05]  /*ad50*/  PRMT R3, R16, 0x8880, RZ ;  /* 0x0000888010037816 */ /* 0x001fca00000000ff */
[----:B------:R-:W-:-:S07]  /*ad60*/  IMAD R2, R3, R18, RZ ;  /* 0x0000001203027224 */ /* 0x000fce00078e02ff */
.L_x_442:
[----:B------:R-:W-:Y:S05]  /*ad70*/  BSYNC B1 ;  /* 0x0000000000017941 */ /* 0x000fea0003800000 */
.L_x_441:
[----:B------:R-:W-:Y:S01]  /*ad80*/  @!P3 IMAD R101, R101, R17, R2 ;  /* 0x000000116565b224 */ /* 0x000fe200078e0202 */
[----:B------:R-:W-:Y:S04]  /*ad90*/  BSSY B1, `(.L_x_443) ;  /* 0x0000006000017945 */ /* 0x000fe80003800000 */
[----:B------:R0:W-:Y:S01]  /*ada0*/  @!P3 STG.E.U8 desc[UR36][R6.64+0x99], R101 ;  /* 0x000099650600b986 */ /* 0x0001e2000c101124 */
[----:B------:R-:W-:Y:S05]  /*adb0*/  @P5 BRA `(.L_x_444) ;  /* 0x00000000000c5947 */ /* 0x000fea0003800000 */
[----:B------:R-:W0:Y:S02]  /*adc0*/  LDG.E.U8 R16, desc[UR36][R154.64+0x98] ;  /* 0x000098249a107981 */ /* 0x000e24000c1e1100 */
[----:B0-----:R-:W-:-:S05]  /*add0*/  PRMT R3, R16, 0x8880, RZ ;  /* 0x0000888010037816 */ /* 0x001fca00000000ff */
[----:B------:R-:W-:-:S07]  /*ade0*/  IMAD R2, R3, R18, RZ ;  /* 0x0000001203027224 */ /* 0x000fce00078e02ff */
.L_x_444:
[----:B------:R-:W-:Y:S05]  /*adf0*/  BSYNC B1 ;  /* 0x0000000000017941 */ /* 0x000fea0003800000 */
.L_x_443:
[----:B0-----:R-:W-:Y:S01]  /*ae00*/  @!P5 IMAD R3, R102, R17, R2 ;  /* 0x000000116603d224 */ /* 0x001fe200078e0202 */
[----:B------:R-:W-:Y:S04]  /*ae10*/  BSSY B1, `(.L_x_445) ;  /* 0x0000006000017945 */ /* 0x000fe80003800000 */
[----:B------:R0:W-:Y:S01]  /*ae20*/  @!P5 STG.E.U8 desc[UR36][R8.64+0x98], R3 ;  /* 0x000098030800d986 */ /* 0x0001e2000c101124 */
[----:B------:R-:W-:Y:S05]  /*ae30*/  @P6 BRA `(.L_x_446) ;  /* 0x00000000000c6947 */ /* 0x000fea0003800000 */
[----:B------:R-:W0:Y:S02]  /*ae40*/  LDG.E.U8 R16, desc[UR36][R154.64+0x99] ;  /* 0x000099249a107981 */ /* 0x000e24000c1e1100 */
[----:B0-----:R-:W-:-:S05]  /*ae50*/  PRMT R3, R16, 0x8880, RZ ;  /* 0x0000888010037816 */ /* 0x001fca00000000ff */
[----:B------:R-:W-:-:S07]  /*ae60*/  IMAD R2, R3, R18, RZ ;  /* 0x0000001203027224 */ /* 0x000fce00078e02ff */
.L_x_446:
[----:B------:R-:W-:Y:S05]  /*ae70*/  BSYNC B1 ;  /* 0x0000000000017941 */ /* 0x000fea0003800000 */
.L_x_445:
[----:B------:R-:W-:Y:S01]  /*ae80*/  @!P6 IMAD R103, R103, R17, R2 ;  /* 0x000000116767e224 */ /* 0x000fe200078e0202 */
[----:B------:R-:W-:Y:S04]  /*ae90*/  BSSY B1, `(.L_x_447) ;  /* 0x0000006000017945 */ /* 0x000fe80003800000 */
[----:B------:R0:W-:Y:S01]  /*aea0*/  @!P6 STG.E.U8 desc[UR36][R8.64+0x99], R103 ;  /* 0x000099670800e986 */ /* 0x0001e2000c101124 */
[----:B------:R-:W-:Y:S05]  /*aeb0*/  @P1 BRA `(.L_x_448) ;  /* 0x00000000000c1947 */ /* 0x000fea0003800000 */
[----:B------:R-:W0:Y:S02]  /*aec0*/  LDG.E.U8 R16, desc[UR36][R14.64+0xa0] ;  /* 0x0000a0240e107981 */ /* 0x000e24000c1e1100 */
[----:B0-----:R-:W-:-:S05]  /*aed0*/  PRMT R3, R16, 0x8880, RZ ;  /* 0x0000888010037816 */ /* 0x001fca00000000ff */
[----:B------:R-:W-:-:S07]  /*aee0*/  IMAD R2, R3, R18, RZ ;  /* 0x0000001203027224 */ /* 0x000fce00078e02ff */
.L_x_448:
[----:B------:R-:W-:Y:S05]  /*aef0*/  BSYNC B1 ;  /* 0x0000000000017941 */ /* 0x000fea0003800000 */
.L_x_447:
        /* <DEDUP_REMOVED lines=12> */
.L_x_450:
[----:B------:R-:W-:Y:S05]  /*afc0*/  BSYNC B1 ;  /* 0x0000000000017941 */ /* 0x000fea0003800000 */
.L_x_449:
[----:B------:R-:W-:Y:S01]  /*afd0*/  @!P4 IMAD R105, R105, R17, R2 ;  /* 0x000000116969c224 */ /* 0x000fe200078e0202 */
[----:B------:R-:W-:Y:S04]  /*afe0*/  BSSY B1, `(.L_x_451) ;  /* 0x0000006000017945 */ /* 0x000fe80003800000 */
[----:B------:R0:W-:Y:S01]  /*aff0*/  @!P4 STG.E.U8 desc[UR36][R6.64+0xa1], R105 ;  /* 0x0000a1690600c986 */ /* 0x0001e2000c101124 */
[----:B------:R-:W-:Y:S05]  /*b000*/  @P3 BRA `(.L_x_452) ;  /* 0x00000000000c3947 */ /* 0x000fea0003800000 */
[----:B------:R-:W0:Y:S02]  /*b010*/  LDG.E.U8 R16, desc[UR36][R154.64+0xa0] ;  /* 0x0000a0249a107981 */ /* 0x000e24000c1e1100 */
[----:B0-----:R-:W-:-:S05]  /*b020*/  PRMT R3, R16, 0x8880, RZ ;  /* 0x0000888010037816 */ /* 0x001fca00000000ff */
[----:B------:R-:W-:-:S07]  /*b030*/  IMAD R2, R3, R18, RZ ;  /* 0x0000001203027224 */ /* 0x000fce00078e02ff */
.L_x_452:
[----:B------:R-:W-:Y:S05]  /*b040*/  BSYNC B1 ;  /* 0x0000000000017941 */ /* 0x000fea0003800000 */
.L_x_451:
[----:B0-----:R-:W-:Y:S01]  /*b050*/  @!P3 IMAD R3, R106, R17, R2 ;  /* 0x000000116a03b224 */ /* 0x001fe200078e0202 */
[----:B------:R-:W-:Y:S04]  /*b060*/  BSSY B1, `(.L_x_453) ;  /* 0x0000006000017945 */ /* 0x000fe80003800000 */
[----:B------:R0:W-:Y:S01]  /*b070*/  @!P3 STG.E.U8 desc[UR36][R8.64+0xa0], R3 ;  /* 0x0000a0030800b986 */ /* 0x0001e2000c101124 */
[----:B------:R-:W-:Y:S05]  /*b080*/  @P5 BRA `(.L_x_454) ;  /* 0x00000000000c5947 */ /* 0x000fea0003800000 */
[----:B------:R-:W0:Y:S02]  /*b090*/  LDG.E.U8 R16, desc[UR36][R154.64+0xa1] ;  /* 0x0000a1249a107981 */ /* 0x000e24000c1e1100 */
[----:B0-----:R-:W-:-:S05]  /*b0a0*/  PRMT R3, R16, 0x8880, RZ ;  /* 0x0000888010037816 */ /* 0x001fca00000000ff */
[----:B------:R-:W-:-:S07]  /*b0b0*/  IMAD R2, R3, R18, RZ ;  /* 0x0000001203027224 */ /* 0x000fce00078e02ff */
.L_x_454:
[----:B------:R-:W-:Y:S05]  /*b0c0*/  BSYNC B1 ;  /* 0x0000000000017941 */ /* 0x000fea0003800000 */
.L_x_453:
[----:B------:R-:W-:Y:S01]  /*b0d0*/  @!P5 IMAD R107, R107, R17, R2 ;  /* 0x000000116b6bd224 */ /* 0x000fe200078e0202 */
[----:B------:R-:W-:Y:S04]  /*b0e0*/  BSSY B1, `(.L_x_455) ;  /* 0x0000006000017945 */ /* 0x000fe80003800000 */
[----:B------:R0:W-:Y:S01]  /*b0f0*/  @!P5 STG.E.U8 desc[UR36][R8.64+0xa1], R107 ;  /* 0x0000a16b0800d986 */ /* 0x0001e2000c101124 */
[----:B------:R-:W-:Y:S05]  /*b100*/  @P6 BRA `(.L_x_456) ;  /* 0x00000000000c6947 */ /* 0x000fea0003800000 */
[----:B------:R-:W0:Y:S02]  /*b110*/  LDG.E.U8 R16, desc[UR36][R14.64+0xa8] ;  /* 0x0000a8240e107981 */ /* 0x000e24000c1e1100 */
[----:B0-----:R-:W-:-:S05]  /*b120*/  PRMT R3, R16, 0x8880, RZ ;  /* 0x0000888010037816 */ /* 0x001fca00000000ff */
[----:B------:R-:W-:-:S07]  /*b130*/  IMAD R2, R3, R18, RZ ;  /* 0x0000001203027224 */ /* 0x000fce00078e02ff */
.L_x_456:
[----:B------:R-:W-:Y:S05]  /*b140*/  BSYNC B1 ;  /* 0x0000000000017941 */ /* 0x000fea0003800000 */
.L_x_455:
[----:B0-----:R-:W-:Y:S01]  /*b150*/  @!P6 IMAD R3, R108, R17, R2 ;  /* 0x000000116c03e224 */ /* 0x001fe200078e0202 */
[----:B------:R-:W-:Y:S04]  /*b160*/  BSSY B1, `(.L_x_457) ;  /* 0x0000006000017945 */ /* 0x000fe80003800000 */
[----:B------:R0:W-:Y:S01]  /*b170*/  @!P6 STG.E.U8 desc[UR36][R6.64+0xa8], R3 ;  /* 0x0000a8030600e986 */ /* 0x0001e2000c101124 */
[----:B------:R-:W-:Y:S05]  /*b180*/  @P1 BRA `(.L_x_458) ;  /* 0x00000000000c1947 */ /* 0x000fea0003800000 */
[----:B------:R-:W0:Y:S02]  /*b190*/  LDG.E.U8 R16, desc[UR36][R14.64+0xa9] ;  /* 0x0000a9240e107981 */ /* 0x000e24000c1e1100 */
[----:B0-----:R-:W-:-:S05]  /*b1a0*/  PRMT R3, R16, 0x8880, RZ ;  /* 0x0000888010037816 */ /* 0x001fca00000000ff */
[----:B------:R-:W-:-:S07]  /*b1b0*/  IMAD R2, R3, R18, RZ ;  /* 0x0000001203027224 */ /* 0x000fce00078e02ff */
.L_x_458:
[----:B------:R-:W-:Y:S05]  /*b1c0*/  BSYNC B1 ;  /* 0x0000000000017941 */ /* 0x000fea0003800000 */
.L_x_457:
        /* <DEDUP_REMOVED lines=12> */
.L_x_460:
[----:B------:R-:W-:Y:S05]  /*b290*/  BSYNC B1 ;  /* 0x0000000000017941 */ /* 0x000fea0003800000 */
.L_x_459:
[----:B0-----:R-:W-:Y:S01]  /*b2a0*/  @!P4 IMAD R3, R110, R17, R2 ;  /* 0x000000116e03c224 */ /* 0x001fe200078e0202 */
[----:B------:R-:W-:Y:S04]  /*b2b0*/  BSSY B1, `(.L_x_461) ;  /* 0x0000006000017945 */ /* 0x000fe80003800000 */
[----:B------:R0:W-:Y:S01]  /*b2c0*/  @!P4 STG.E.U8 desc[UR36][R8.64+0xa8], R3 ;  /* 0x0000a8030800c986 */ /* 0x0001e2000c101124 */
[----:B------:R-:W-:Y:S05]  /*b2d0*/  @P3 BRA `(.L_x_462) ;  /* 0x00000000000c3947 */ /* 0x000fea0003800000 */
[----:B------:R-:W0:Y:S02]  /*b2e0*/  LDG.E.U8 R16, desc[UR36][R154.64+0xa9] ;  /* 0x0000a9249a107981 */ /* 0x000e24000c1e1100 */
[----:B0-----:R-:W-:-:S05]  /*b2f0*/  PRMT R3, R16, 0x8880, RZ ;  /* 0x0000888010037816 */ /* 0x001fca00000000ff */
[----:B------:R-:W-:-:S07]  /*b300*/  IMAD R2, R3, R18, RZ ;  /* 0x0000001203027224 */ /* 0x000fce00078e02ff */
.L_x_462:
[----:B------:R-:W-:Y:S05]  /*b310*/  BSYNC B1 ;  /* 0x0000000000017941 */ /* 0x000fea0003800000 */
.L_x_461:
[----:B------:R-:W-:Y:S01]  /*b320*/  @!P3 IMAD R111, R111, R17, R2 ;  /* 0x000000116f6fb224 */ /* 0x000fe200078e0202 */
[----:B------:R-:W-:Y:S04]  /*b330*/  BSSY B1, `(.L_x_463) ;  /* 0x0000006000017945 */ /* 0x000fe80003800000 */
[----:B------:R0:W-:Y:S01]  /*b340*/  @!P3 STG.E.U8 desc[UR36][R8.64+0xa9], R111 ;  /* 0x0000a96f0800b986 */ /* 0x0001e2000c101124 */
[----:B------:R-:W-:Y:S05]  /*b350*/  @P5 BRA `(.L_x_464) ;  /* 0x00000000000c5947 */ /* 0x000fea0003800000 */
[----:B------:R-:W0:Y:S02]  /*b360*/  LDG.E.U8 R16, desc[UR36][R14.64+0xb0] ;  /* 0x0000b0240e107981 */ /* 0x000e24000c1e1100 */
[----:B0-----:R-:W-:-:S05]  /*b370*/  PRMT R3, R16, 0x8880, RZ ;  /* 0x0000888010037816 */ /* 0x001fca00000000ff */
[----:B------:R-:W-:-:S07]  /*b380*/  IMAD R2, R3, R18, RZ ;  /* 0x0000001203027224 */ /* 0x000fce00078e02ff */
.L_x_464:
[----:B------:R-:W-:Y:S05]  /*b390*/  BSYNC B1 ;  /* 0x0000000000017941 */ /* 0x000fea0003800000 */
.L_x_463:
[----:B0-----:R-:W-:Y:S01]  /*b3a0*/  @!P5 IMAD R3, R112, R17, R2 ;  /* 0x000000117003d224 */ /* 0x001fe200078e0202 */
[----:B------:R-:W-:Y:S04]  /*b3b0*/  BSSY B1, `(.L_x_465) ;  /* 0x0000006000017945 */ /* 0x000fe80003800000 */
[----:B------:R0:W-:Y:S01]  /*b3c0*/  @!P5 STG.E.U8 desc[UR36][R6.64+0xb0], R3 ;  /* 0x0000b0030600d986 */ /* 0x0001e2000c101124 */
[----:B------:R-:W-:Y:S05]  /*b3d0*/  @P6 BRA `(.L_x_466) ;  /* 0x00000000000c6947 */ /* 0x000fea0003800000 */
[----:B------:R-:W0:Y:S02]  /*b3e0*/  LDG.E.U8 R16, desc[UR36][R14.64+0xb1] ;  /* 0x0000b1240e107981 */ /* 0x000e24000c1e1100 */
[----:B0-----:R-:W-:-:S05]  /*b3f0*/  PRMT R3, R16, 0x8880, RZ ;  /* 0x0000888010037816 */ /* 0x001fca00000000ff */
[----:B------:R-:W-:-:S07]  /*b400*/  IMAD R2, R3, R18, RZ ;  /* 0x0000001203027224 */ /* 0x000fce00078e02ff */
.L_x_466:
[----:B------:R-:W-:Y:S05]  /*b410*/  BSYNC B1 ;  /* 0x0000000000017941 */ /* 0x000fea0003800000 */
.L_x_465:
[----:B------:R-:W-:Y:S01]  /*b420*/  @!P6 IMAD R113, R113, R17, R2 ;  /* 0x000000117171e224 */ /* 0x000fe200078e0202 */
[----:B------:R-:W-:Y:S04]  /*b430*/  BSSY B1, `(.L_x_467) ;  /* 0x0000006000017945 */ /* 0x000fe80003800000 */
[----:B------:R0:W-:Y:S01]  /*b440*/  @!P6 STG.E.U8 desc[UR36][R6.64+0xb1], R113 ;  /* 0x0000b1710600e986 */ /* 0x0001e2000c101124 */
[----:B------:R-:W-:Y:S05]  /*b450*/  @P1 BRA `(.L_x_468) ;  /* 0x00000000000c1947 */ /* 0x000fea0003800000 */
[----:B------:R-:W0:Y:S02]  /*b460*/  LDG.E.U8 R16, desc[UR36][R154.64+0xb0] ;  /* 0x0000b0249a107981 */ /* 0x000e24000c1e1100 */
[----:B0-----:R-:W-:-:S05]  /*b470*/  PRMT R3, R16, 0x8880, RZ ;  /* 0x0000888010037816 */ /* 0x001fca00000000ff */
[----:B------:R-:W-:-:S07]  /*b480*/  IMAD R2, R3, R18, RZ ;  /* 0x0000001203027224 */ /* 0x000fce00078e02ff */
.L_x_468:
[----:B------:R-:W-:Y:S05]  /*b490*/  BSYNC B1 ;  /* 0x0000000000017941 */ /* 0x000fea0003800000 */
.L_x_467:
        /* <DEDUP_REMOVED lines=12> */
.L_x_470:
[----:B------:R-:W-:Y:S05]  /*b560*/  BSYNC B1 ;  /* 0x0000000000017941 */ /* 0x000fea0003800000 */
.L_x_469:
[----:B------:R-:W-:Y:S01]  /*b570*/  @!P4 IMAD R115, R115, R17, R2 ;  /* 0x000000117373c224 */ /* 0x000fe200078e0202 */
[----:B------:R-:W-:Y:S04]  /*b580*/  BSSY B1, `(.L_x_471) ;  /* 0x0000006000017945 */ /* 0x000fe80003800000 */
[----:B------:R0:W-:Y:S01]  /*b590*/  @!P4 STG.E.U8 desc[UR36][R8.64+0xb1], R115 ;  /* 0x0000b1730800c986 */ /* 0x0001e2000c101124 */
[----:B------:R-:W-:Y:S05]  /*b5a0*/  @P3 BRA `(.L_x_472) ;  /* 0x00000000000c3947 */ /* 0x000fea0003800000 */
[----:B------:R-:W0:Y:S02]  /*b5b0*/  LDG.E.U8 R16, desc[UR36][R14.64+0xb8] ;  /* 0x0000b8240e107981 */ /* 0x000e24000c1e1100 */
[----:B0-----:R-:W-:-:S05]  /*b5c0*/  PRMT R3, R16, 0x8880, RZ ;  /* 0x0000888010037816 */ /* 0x001fca00000000ff */
[----:B------:R-:W-:-:S07]  /*b5d0*/  IMAD R2, R3, R18, RZ ;  /* 0x0000001203027224 */ /* 0x000fce00078e02ff */
.L_x_472:
[----:B------:R-:W-:Y:S05]  /*b5e0*/  BSYNC B1 ;  /* 0x0000000000017941 */ /* 0x000fea0003800000 */
.L_x_471:
[----:B0-----:R-:W-:Y:S01]  /*b5f0*/  @!P3 IMAD R3, R116, R17, R2 ;  /* 0x000000117403b224 */ /* 0x001fe200078e0202 */
[----:B------:R-:W-:Y:S04]  /*b600*/  BSSY B1, `(.L_x_473) ;  /* 0x0000006000017945 */ /* 0x000fe80003800000 */
[----:B------:R0:W-:Y:S01]  /*b610*/  @!P3 STG.E.U8 desc[UR36][R6.64+0xb8], R3 ;  /* 0x0000b8030600b986 */ /* 0x0001e2000c101124 */
[----:B------:R-:W-:Y:S05]  /*b620*/  @P5 BRA `(.L_x_474) ;  /* 0x00000000000c5947 */ /* 0x000fea0003800000 */
[----:B------:R-:W0:Y:S02]  /*b630*/  LDG.E.U8 R16, desc[UR36][R14.64+0xb9] ;  /* 0x0000b9240e107981 */ /* 0x000e24000c1e1100 */
[----:B0-----:R-:W-:-:S05]  /*b640*/  PRMT R3, R16, 0x8880, RZ ;  /* 0x0000888010037816 */ /* 0x001fca00000000ff */
[----:B------:R-:W-:-:S07]  /*b650*/  IMAD R2, R3, R18, RZ ;  /* 0x0000001203027224 */ /* 0x000fce00078e02ff */
.L_x_474:
[----:B------:R-:W-:Y:S05]  /*b660*/  BSYNC B1 ;  /* 0x0000000000017941 */ /* 0x000fea0003800000 */
.L_x_473:
[----:B------:R-:W-:Y:S01]  /*b670*/  @!P5 IMAD R117, R117, R17, R2 ;  /* 0x000000117575d224 */ /* 0x000fe200078e0202 */
[----:B------:R-:W-:Y:S04]  /*b680*/  BSSY B1, `(.L_x_475) ;  /* 0x0000006000017945 */ /* 0x000fe80003800000 */
[----:B------:R0:W-:Y:S01]  /*b690*/  @!P5 STG.E.U8 desc[UR36][R6.64+0xb9], R117 ;  /* 0x0000b9750600d986 */ /* 0x0001e2000c101124 */
[----:B------:R-:W-:Y:S05]  /*b6a0*/  @P6 BRA `(.L_x_476) ;  /* 0x00000000000c6947 */ /* 0x000fea0003800000 */
[----:B------:R-:W0:Y:S02]  /*b6b0*/  LDG.E.U8 R16, desc[UR36][R154.64+0xb8] ;  /* 0x0000b8249a107981 */ /* 0x000e24000c1e1100 */
[----:B0-----:R-:W-:-:S05]  /*b6c0*/  PRMT R3, R16, 0x8880, RZ ;  /* 0x0000888010037816 */ /* 0x001fca00000000ff */
[----:B------:R-:W-:-:S07]  /*b6d0*/  IMAD R2, R3, R18, RZ ;  /* 0x0000001203027224 */ /* 0x000fce00078e02ff */
.L_x_476:
[----:B------:R-:W-:Y:S05]  /*b6e0*/  BSYNC B1 ;  /* 0x0000000000017941 */ /* 0x000fea0003800000 */
.L_x_475:
[----:B0-----:R-:W-:Y:S01]  /*b6f0*/  @!P6 IMAD R3, R118, R17, R2 ;  /* 0x000000117603e224 */ /* 0x001fe200078e0202 */
[----:B------:R-:W-:Y:S04]  /*b700*/  BSSY B1, `(.L_x_477) ;  /* 0x0000006000017945 */ /* 0x000fe80003800000 */
[----:B------:R0:W-:Y:S01]  /*b710*/  @!P6 STG.E.U8 desc[UR36][R8.64+0xb8], R3 ;  /* 0x0000b8030800e986 */ /* 0x0001e2000c101124 */
[----:B------:R-:W-:Y:S05]  /*b720*/  @P1 BRA `(.L_x_478) ;  /* 0x00000000000c1947 */ /* 0x000fea0003800000 */
[----:B------:R-:W0:Y:S02]  /*b730*/  LDG.E.U8 R16, desc[UR36][R154.64+0xb9] ;  /* 0x0000b9249a107981 */ /* 0x000e24000c1e1100 */
[----:B0-----:R-:W-:-:S05]  /*b740*/  PRMT R3, R16, 0x8880, RZ ;  /* 0x0000888010037816 */ /* 0x001fca00000000ff */
[----:B------:R-:W-:-:S07]  /*b750*/  IMAD R2, R3, R18, RZ ;  /* 0x0000001203027224 */ /* 0x000fce00078e02ff */
.L_x_478:
[----:B------:R-:W-:Y:S05]  /*b760*/  BSYNC B1 ;  /* 0x0000000000017941 */ /* 0x000fea0003800000 */
.L_x_477:
        /* <DEDUP_REMOVED lines=12> */
.L_x_480:
[----:B------:R-:W-:Y:S05]  /*b830*/  BSYNC B1 ;  /* 0x0000000000017941 */ /* 0x000fea0003800000 */
.L_x_479:
[----:B0-----:R-:W-:Y:S01]  /*b840*/  @!P4 IMAD R3, R120, R17, R2 ;  /* 0x000000117803c224 */ /* 0x001fe200078e0202 */
[----:B------:R-:W-:Y:S04]  /*b850*/  BSSY B1, `(.L_x_481) ;  /* 0x0000006000017945 */ /* 0x000fe80003800000 */
[----:B------:R0:W-:Y:S01]  /*b860*/  @!P4 STG.E.U8 desc[UR36][R6.64+0xc0], R3 ;  /* 0x0000c0030600c986 */ /* 0x0001e2000c101124 */
[----:B------:R-:W-:Y:S05]  /*b870*/  @P3 BRA `(.L_x_482) ;  /* 0x00000000000c3947 */ /* 0x000fea0003800000 */
[----:B------:R-:W0:Y:S02]  /*b880*/  LDG.E.U8 R16, desc[UR36][R14.64+0xc1] ;  /* 0x0000c1240e107981 */ /* 0x000e24000c1e1100 */
[----:B0-----:R-:W-:-:S05]  /*b890*/  PRMT R3, R16, 0x8880, RZ ;  /* 0x0000888010037816 */ /* 0x001fca00000000ff */
[----:B------:R-:W-:-:S07]  /*b8a0*/  IMAD R2, R3, R18, RZ ;  /* 0x0000001203027224 */ /* 0x000fce00078e02ff */
.L_x_482:
[----:B------:R-:W-:Y:S05]  /*b8b0*/  BSYNC B1 ;  /* 0x0000000000017941 */ /* 0x000fea0003800000 */
.L_x_481:
[----:B------:R-:W-:Y:S01]  /*b8c0*/  @!P3 IMAD R121, R121, R17, R2 ;  /* 0x000000117979b224 */ /* 0x000fe200078e0202 */
[----:B------:R-:W-:Y:S04]  /*b8d0*/  BSSY B1, `(.L_x_483) ;  /* 0x0000006000017945 */ /* 0x000fe80003800000 */
[----:B------:R0:W-:Y:S01]  /*b8e0*/  @!P3 STG.E.U8 desc[UR36][R6.64+0xc1], R121 ;  /* 0x0000c1790600b986 */ /* 0x0001e2000c101124 */
[----:B------:R-:W-:Y:S05]  /*b8f0*/  @P5 BRA `(.L_x_484) ;  /* 0x00000000000c5947 */ /* 0x000fea0003800000 */
[----:B------:R-:W0:Y:S02]  /*b900*/  LDG.E.U8 R16, desc[UR36][R154.64+0xc0] ;  /* 0x0000c0249a107981 */ /* 0x000e24000c1e1100 */
[----:B0-----:R-:W-:-:S05]  /*b910*/  PRMT R3, R16, 0x8880, RZ ;  /* 0x0000888010037816 */ /* 0x001fca00000000ff */
[----:B------:R-:W-:-:S07]  /*b920*/  IMAD R2, R3, R18, RZ ;  /* 0x0000001203027224 */ /* 0x000fce00078e02ff */
.L_x_484:
[----:B------:R-:W-:Y:S05]  /*b930*/  BSYNC B1 ;  /* 0x0000000000017941 */ /* 0x000fea0003800000 */
.L_x_483:
[----:B0-----:R-:W-:Y:S01]  /*b940*/  @!P5 IMAD R3, R122, R17, R2 ;  /* 0x000000117a03d224 */ /* 0x001fe200078e0202 */
[----:B------:R-:W-:Y:S04]  /*b950*/  BSSY B1, `(.L_x_485) ;  /* 0x0000006000017945 */ /* 0x000fe80003800000 */
[----:B------:R0:W-:Y:S01]  /*b960*/  @!P5 STG.E.U8 desc[UR36][R8.64+0xc0], R3 ;  /* 0x0000c0030800d986 */ /* 0x0001e2000c101124 */
[----:B------:R-:W-:Y:S05]  /*b970*/  @P6 BRA `(.L_x_486) ;  /* 0x00000000000c6947 */ /* 0x000fea0003800000 */
[----:B------:R-:W0:Y:S02]  /*b980*/  LDG.E.U8 R16, desc[UR36][R154.64+0xc1] ;  /* 0x0000c1249a107981 */ /* 0x000e24000c1e1100 */
[----:B0-----:R-:W-:-:S05]  /*b990*/  PRMT R3, R16, 0x8880, RZ ;  /* 0x0000888010037816 */ /* 0x001fca00000000ff */
[----:B------:R-:W-:-:S07]  /*b9a0*/  IMAD R2, R3, R18, RZ ;  /* 0x0000001203027224 */ /* 0x000fce00078e02ff */
.L_x_486:
[----:B------:R-:W-:Y:S05]  /*b9b0*/  BSYNC B1 ;  /* 0x0000000000017941 */ /* 0x000fea0003800000 */
.L_x_485:
[----:B------:R-:W-:Y:S01]  /*b9c0*/  @!P6 IMAD R123, R123, R17, R2 ;  /* 0x000000117b7be224 */ /* 0x000fe200078e0202 */
[----:B------:R-:W-:Y:S04]  /*b9d0*/  BSSY B1, `(.L_x_487) ;  /* 0x0000006000017945 */ /* 0x000fe80003800000 */
[----:B------:R0:W-:Y:S01]  /*b9e0*/  @!P6 STG.E.U8 desc[UR36][R8.64+0xc1], R123 ;  /* 0x0000c17b0800e986 */ /* 0x0001e2000c101124 */
[----:B------:R-:W-:Y:S05]  /*b9f0*/  @P1 BRA `(.L_x_488) ;  /* 0x00000000000c1947 */ /* 0x000fea0003800000 */
[----:B------:R-:W0:Y:S02]  /*ba00*/  LDG.E.U8 R16, desc[UR36][R14.64+0xc8] ;  /* 0x0000c8240e107981 */ /* 0x000e24000c1e1100 */
[----:B0-----:R-:W-:-:S05]  /*ba10*/  PRMT R3, R16, 0x8880, RZ ;  /* 0x0000888010037816 */ /* 0x001fca00000000ff */
[----:B------:R-:W-:-:S07]  /*ba20*/  IMAD R2, R3, R18, RZ ;  /* 0x0000001203027224 */ /* 0x000fce00078e02ff */
.L_x_488:
[----:B------:R-:W-:Y:S05]  /*ba30*/  BSYNC B1 ;  /* 0x0000000000017941 */ /* 0x000fea0003800000 */
.L_x_487:
        /* <DEDUP_REMOVED lines=12> */
.L_x_490:
[----:B------:R-:W-:Y:S05]  /*bb00*/  BSYNC B1 ;  /* 0x0000000000017941 */ /* 0x000fea0003800000 */
.L_x_489:
[----:B------:R-:W-:Y:S01]  /*bb10*/  @!P4 IMAD R125, R125, R17, R2 ;  /* 0x000000117d7dc224 */ /* 0x000fe200078e0202 */
[----:B------:R-:W-:Y:S04]  /*bb20*/  BSSY B1, `(.L_x_491) ;  /* 0x0000006000017945 */ /* 0x000fe80003800000 */
[----:B------:R0:W-:Y:S01]  /*bb30*/  @!P4 STG.E.U8 desc[UR36][R6.64+0xc9], R125 ;  /* 0x0000c97d0600c986 */ /* 0x0001e2000c101124 */
[----:B------:R-:W-:Y:S05]  /*bb40*/  @P3 BRA `(.L_x_492) ;  /* 0x00000000000c3947 */ /* 0x000fea0003800000 */
[----:B------:R-:W0:Y:S02]  /*bb50*/  LDG.E.U8 R16, desc[UR36][R154.64+0xc8] ;  /* 0x0000c8249a107981 */ /* 0x000e24000c1e1100 */
[----:B0-----:R-:W-:-:S05]  /*bb60*/  PRMT R3, R16, 0x8880, RZ ;  /* 0x0000888010037816 */ /* 0x001fca00000000ff */
[----:B------:R-:W-:-:S07]  /*bb70*/  IMAD R2, R3, R18, RZ ;  /* 0x0000001203027224 */ /* 0x000fce00078e02ff */
.L_x_492:
[----:B------:R-:W-:Y:S05]  /*bb80*/  BSYNC B1 ;  /* 0x0000000000017941 */ /* 0x000fea0003800000 */
.L_x_491:
[----:B0-----:R-:W-:Y:S01]  /*bb90*/  @!P3 IMAD R3, R126, R17, R2 ;  /* 0x000000117e03b224 */ /* 0x001fe200078e0202 */
[----:B------:R-:W-:Y:S04]  /*bba0*/  BSSY B1, `(.L_x_493) ;  /* 0x0000006000017945 */ /* 0x000fe80003800000 */
[----:B------:R0:W-:Y:S01]  /*bbb0*/  @!P3 STG.E.U8 desc[UR36][R8.64+0xc8], R3 ;  /* 0x0000c8030800b986 */ /* 0x0001e2000c101124 */
[----:B------:R-:W-:Y:S05]  /*bbc0*/  @P5 BRA `(.L_x_494) ;  /* 0x00000000000c5947 */ /* 0x000fea0003800000 */
[----:B------:R-:W0:Y:S02]  /*bbd0*/  LDG.E.U8 R16, desc[UR36][R154.64+0xc9] ;  /* 0x0000c9249a107981 */ /* 0x000e24000c1e1100 */
[----:B0-----:R-:W-:-:S05]  /*bbe0*/  PRMT R3, R16, 0x8880, RZ ;  /* 0x0000888010037816 */ /* 0x001fca00000000ff */
[----:B------:R-:W-:-:S07]  /*bbf0*/  IMAD R2, R3, R18, RZ ;  /* 0x0000001203027224 */ /* 0x000fce00078e02ff */
.L_x_494:
[----:B------:R-:W-:Y:S05]  /*bc00*/  BSYNC B1 ;  /* 0x0000000000017941 */ /* 0x000fea0003800000 */
.L_x_493:
[----:B------:R-:W-:Y:S01]  /*bc10*/  @!P5 IMAD R127, R127, R17, R2 ;  /* 0x000000117f7fd224 */ /* 0x000fe200078e0202 */
[----:B------:R-:W-:Y:S04]  /*bc20*/  BSSY B1, `(.L_x_495) ;  /* 0x0000006000017945 */ /* 0x000fe80003800000 */
[----:B------:R0:W-:Y:S01]  /*bc30*/  @!P5 STG.E.U8 desc[UR36][R8.64+0xc9], R127 ;  /* 0x0000c97f0800d986 */ /* 0x0001e2000c101124 */
[----:B------:R-:W-:Y:S05]  /*bc40*/  @P6 BRA `(.L_x_496) ;  /* 0x00000000000c6947 */ /* 0x000fea0003800000 */
[----:B------:R-:W0:Y:S02]  /*bc50*/  LDG.E.U8 R16, desc[UR36][R14.64+0xd0] ;  /* 0x0000d0240e107981 */ /* 0x000e24000c1e1100 */
[----:B0-----:R-:W-:-:S05]  /*bc60*/  PRMT R3, R16, 0x8880, RZ ;  /* 0x0000888010037816 */ /* 0x001fca00000000ff */
[----:B------:R-:W-:-:S07]  /*bc70*/  IMAD R2, R3, R18, RZ ;  /* 0x0000001203027224 */ /* 0x000fce00078e02ff */
.L_x_496:
[----:B------:R-:W-:Y:S05]  /*bc80*/  BSYNC B1 ;  /* 0x0000000000017941 */ /* 0x000fea0003800000 */
.L_x_495:
[----:B0-----:R-:W-:Y:S01]  /*bc90*/  @!P6 IMAD R3, R128, R17, R2 ;  /* 0x000000118003e224 */ /* 0x001fe200078e0202 */
[----:B------:R-:W-:Y:S04]  /*bca0*/  BSSY B1, `(.L_x_497) ;  /* 0x0000006000017945 */ /* 0x000fe80003800000 */
[----:B------:R0:W-:Y:S01]  /*bcb0*/  @!P6 STG.E.U8 desc[UR36][R6.64+0xd0], R3 ;  /* 0x0000d0030600e986 */ /* 0x0001e2000c101124 */
[----:B------:R-:W-:Y:S05]  /*bcc0*/  @P1 BRA `(.L_x_498) ;  /* 0x00000000000c1947 */ /* 0x000fea0003800000 */
[----:B------:R-:W0:Y:S02]  /*bcd0*/  LDG.E.U8 R16, desc[UR36][R14.64+0xd1] ;  /* 0x0000d1240e107981 */ /* 0x000e24000c1e1100 */
[----:B0-----:R-:W-:-:S05]  /*bce0*/  PRMT R3, R16, 0x8880, RZ ;  /* 0x0000888010037816 */ /* 0x001fca00000000ff */
[----:B------:R-:W-:-:S07]  /*bcf0*/  IMAD R2, R3, R18, RZ ;  /* 0x0000001203027224 */ /* 0x000fce00078e02ff */
.L_x_498:
[----:B------:R-:W-:Y:S05]  /*bd00*/  BSYNC B1 ;  /* 0x0000000000017941 */ /* 0x000fea0003800000 */
.L_x_497:
        /* <DEDUP_REMOVED lines=12> */
.L_x_500:
[----:B------:R-:W-:Y:S05]  /*bdd0*/  BSYNC B1 ;  /* 0x0000000000017941 */ /* 0x000fea0003800000 */
.L_x_499:
[----:B0-----:R-:W-:Y:S01]  /*bde0*/  @!P4 IMAD R3, R130, R17, R2 ;  /* 0x000000118203c224 */ /* 0x001fe200078e0202 */
[----:B------:R-:W-:Y:S04]  /*bdf0*/  BSSY B1, `(.L_x_501) ;  /* 0x0000006000017945 */ /* 0x000fe80003800000 */
[----:B------:R0:W-:Y:S01]  /*be00*/  @!P4 STG.E.U8 desc[UR36][R8.64+0xd0], R3 ;  /* 0x0000d0030800c986 */ /* 0x0001e2000c101124 */
[----:B------:R-:W-:Y:S05]  /*be10*/  @P3 BRA `(.L_x_502) ;  /* 0x00000000000c3947 */ /* 0x000fea0003800000 */
[----:B------:R-:W0:Y:S02]  /*be20*/  LDG.E.U8 R16, desc[UR36][R154.64+0xd1] ;  /* 0x0000d1249a107981 */ /* 0x000e24000c1e1100 */
[----:B0-----:R-:W-:-:S05]  /*be30*/  PRMT R3, R16, 0x8880, RZ ;  /* 0x0000888010037816 */ /* 0x001fca00000000ff */
[----:B------:R-:W-:-:S07]  /*be40*/  IMAD R2, R3, R18, RZ ;  /* 0x0000001203027224 */ /* 0x000fce00078e02ff */
.L_x_502:
[----:B------:R-:W-:Y:S05]  /*be50*/  BSYNC B1 ;  /* 0x0000000000017941 */ /* 0x000fea0003800000 */
.L_x_501:
[----:B------:R-:W-:Y:S01]  /*be60*/  @!P3 IMAD R131, R131, R17, R2 ;  /* 0x000000118383b224 */ /* 0x000fe200078e0202 */
[----:B------:R-:W-:Y:S04]  /*be70*/  BSSY B1, `(.L_x_503) ;  /* 0x0000006000017945 */ /* 0x000fe80003800000 */
[----:B------:R0:W-:Y:S01]  /*be80*/  @!P3 STG.E.U8 desc[UR36][R8.64+0xd1], R131 ;  /* 0x0000d1830800b986 */ /* 0x0001e2000c101124 */
[----:B------:R-:W-:Y:S05]  /*be90*/  @P5 BRA `(.L_x_504) ;  /* 0x00000000000c5947 */ /* 0x000fea0003800000 */
[----:B------:R-:W0:Y:S02]  /*bea0*/  LDG.E.U8 R16, desc[UR36][R14.64+0xd8] ;  /* 0x0000d8240e107981 */ /* 0x000e24000c1e1100 */
[----:B0-----:R-:W-:-:S05]  /*beb0*/  PRMT R3, R16, 0x8880, RZ ;  /* 0x0000888010037816 */ /* 0x001fca00000000ff */
[----:B------:R-:W-:-:S07]  /*bec0*/  IMAD R2, R3, R18, RZ ;  /* 0x0000001203027224 */ /* 0x000fce00078e02ff */
.L_x_504:
[----:B------:R-:W-:Y:S05]  /*bed0*/  BSYNC B1 ;  /* 0x0000000000017941 */ /* 0x000fea0003800000 */
.L_x_503:
[----:B0-----:R-:W-:Y:S01]  /*bee0*/  @!P5 IMAD R3, R132, R17, R2 ;  /* 0x000000118403d224 */ /* 0x001fe200078e0202 */
[----:B------:R-:W-:Y:S04]  /*bef0*/  BSSY B1, `(.L_x_505) ;  /* 0x0000006000017945 */ /* 0x000fe80003800000 */
[----:B------:R0:W-:Y:S01]  /*bf00*/  @!P5 STG.E.U8 desc[UR36][R6.64+0xd8], R3 ;  /* 0x0000d8030600d986 */ /* 0x0001e2000c101124 */
[----:B------:R-:W-:Y:S05]  /*bf10*/  @P6 BRA `(.L_x_506) ;  /* 0x00000000000c6947 */ /* 0x000fea0003800000 */
[----:B------:R-:W0:Y:S02]  /*bf20*/  LDG.E.U8 R16, desc[UR36][R14.64+0xd9] ;  /* 0x0000d9240e107981 */ /* 0x000e24000c1e1100 */
[----:B0-----:R-:W-:-:S05]  /*bf30*/  PRMT R3, R16, 0x8880, RZ ;  /* 0x0000888010037816 */ /* 0x001fca00000000ff */
[----:B------:R-:W-:-:S07]  /*bf40*/  IMAD R2, R3, R18, RZ ;  /* 0x0000001203027224 */ /* 0x000fce00078e02ff */
.L_x_506:
[----:B------:R-:W-:Y:S05]  /*bf50*/  BSYNC B1 ;  /* 0x0000000000017941 */ /* 0x000fea0003800000 */
.L_x_505:
[----:B------:R-:W-:Y:S01]  /*bf60*/  @!P6 IMAD R133, R133, R17, R2 ;  /* 0x000000118585e224 */ /* 0x000fe200078e0202 */
[----:B------:R-:W-:Y:S04]  /*bf70*/  BSSY B1, `(.L_x_507) ;  /* 0x0000006000017945 */ /* 0x000fe80003800000 */
[----:B------:R0:W-:Y:S01]  /*bf80*/  @!P6 STG.E.U8 desc[UR36][R6.64+0xd9], R133 ;  /* 0x0000d9850600e986 */ /* 0x0001e2000c101124 */
[----:B------:R-:W-:Y:S05]  /*bf90*/  @P1 BRA `(.L_x_508) ;  /* 0x00000000000c1947 */ /* 0x000fea0003800000 */
[----:B------:R-:W0:Y:S02]  /*bfa0*/  LDG.E.U8 R16, desc[UR36][R154.64+0xd8] ;  /* 0x0000d8249a107981 */ /* 0x000e24000c1e1100 */
[----:B0-----:R-:W-:-:S05]  /*bfb0*/  PRMT R3, R16, 0x8880, RZ ;  /* 0x0000888010037816 */ /* 0x001fca00000000ff */
[----:B------:R-:W-:-:S07]  /*bfc0*/  IMAD R2, R3, R18, RZ ;  /* 0x0000001203027224 */ /* 0x000fce00078e02ff */
.L_x_508:
[----:B------:R-:W-:Y:S05]  /*bfd0*/  BSYNC B1 ;  /* 0x0000000000017941 */ /* 0x000fea0003800000 */
.L_x_507:
        /* <DEDUP_REMOVED lines=12> */
.L_x_510:
[----:B------:R-:W-:Y:S05]  /*c0a0*/  BSYNC B1 ;  /* 0x0000000000017941 */ /* 0x000fea0003800000 */
.L_x_509:
[----:B------:R-:W-:Y:S01]  /*c0b0*/  @!P4 IMAD R135, R135, R17, R2 ;  /* 0x000000118787c224 */ /* 0x000fe200078e0202 */
[----:B------:R-:W-:Y:S04]  /*c0c0*/  BSSY B1, `(.L_x_511) ;  /* 0x0000006000017945 */ /* 0x000fe80003800000 */
[----:B------:R0:W-:Y:S01]  /*c0d0*/  @!P4 STG.E.U8 desc[UR36][R8.64+0xd9], R135 ;  /* 0x0000d9870800c986 */ /* 0x0001e2000c101124 */
[----:B------:R-:W-:Y:S05]  /*c0e0*/  @P3 BRA `(.L_x_512) ;  /* 0x00000000000c3947 */ /* 0x000fea0003800000 */
[----:B------:R-:W0:Y:S02]  /*c0f0*/  LDG.E.U8 R16, desc[UR36][R14.64+0xe0] ;  /* 0x0000e0240e107981 */ /* 0x000e24000c1e1100 */
[----:B0-----:R-:W-:-:S05]  /*c100*/  PRMT R3, R16, 0x8880, RZ ;  /* 0x0000888010037816 */ /* 0x001fca00000000ff */
[----:B------:R-:W-:-:S07]  /*c110*/  IMAD R2, R3, R18, RZ ;  /* 0x0000001203027224 */ /* 0x000fce00078e02ff */
.L_x_512:
[----:B------:R-:W-:Y:S05]  /*c120*/  BSYNC B1 ;  /* 0x0000000000017941 */ /* 0x000fea0003800000 */
.L_x_511:
[----:B0-----:R-:W-:Y:S01]  /*c130*/  @!P3 IMAD R3, R136, R17, R2 ;  /* 0x000000118803b224 */ /* 0x001fe200078e0202 */
[----:B------:R-:W-:Y:S04]  /*c140*/  BSSY B1, `(.L_x_513) ;  /* 0x0000006000017945 */ /* 0x000fe80003800000 */
[----:B------:R0:W-:Y:S01]  /*c150*/  @!P3 STG.E.U8 desc[UR36][R6.64+0xe0], R3 ;  /* 0x0000e0030600b986 */ /* 0x0001e2000c101124 */
[----:B------:R-:W-:Y:S05]  /*c160*/  @P5 BRA `(.L_x_514) ;  /* 0x00000000000c5947 */ /* 0x000fea0003800000 */
[----:B------:R-:W0:Y:S02]  /*c170*/  LDG.E.U8 R16, desc[UR36][R14.64+0xe1] ;  /* 0x0000e1240e107981 */ /* 0x000e24000c1e1100 */
[----:B0-----:R-:W-:-:S05]  /*c180*/  PRMT R3, R16, 0x8880, RZ ;  /* 0x0000888010037816 */ /* 0x001fca00000000ff */
[----:B------:R-:W-:-:S07]  /*c190*/  IMAD R2, R3, R18, RZ ;  /* 0x0000001203027224 */ /* 0x000fce00078e02ff */
.L_x_514:
[----:B------:R-:W-:Y:S05]  /*c1a0*/  BSYNC B1 ;  /* 0x0000000000017941 */ /* 0x000fea0003800000 */
.L_x_513:
[----:B------:R-:W-:Y:S01]  /*c1b0*/  @!P5 IMAD R137, R137, R17, R2 ;  /* 0x000000118989d224 */ /* 0x000fe200078e0202 */
[----:B------:R-:W-:Y:S04]  /*c1c0*/  BSSY B1, `(.L_x_515) ;  /* 0x0000006000017945 */ /* 0x000fe80003800000 */
[----:B------:R0:W-:Y:S01]  /*c1d0*/  @!P5 STG.E.U8 desc[UR36][R6.64+0xe1], R137 ;  /* 0x0000e1890600d986 */ /* 0x0001e2000c101124 */
[----:B------:R-:W-:Y:S05]  /*c1e0*/  @P6 BRA `(.L_x_516) ;  /* 0x00000000000c6947 */ /* 0x000fea0003800000 */
[----:B------:R-:W0:Y:S02]  /*c1f0*/  LDG.E.U8 R16, desc[UR36][R154.64+0xe0] ;  /* 0x0000e0249a107981 */ /* 0x000e24000c1e1100 */
[----:B0-----:R-:W-:-:S05]  /*c200*/  PRMT R3, R16, 0x8880, RZ ;  /* 0x0000888010037816 */ /* 0x001fca00000000ff */
[----:B------:R-:W-:-:S07]  /*c210*/  IMAD R2, R3, R18, RZ ;  /* 0x0000001203027224 */ /* 0x000fce00078e02ff */
.L_x_516:
[----:B------:R-:W-:Y:S05]  /*c220*/  BSYNC B1 ;  /* 0x0000000000017941 */ /* 0x000fea0003800000 */
.L_x_515:
[----:B0-----:R-:W-:Y:S01]  /*c230*/  @!P6 IMAD R3, R138, R17, R2 ;  /* 0x000000118a03e224 */ /* 0x001fe200078e0202 */
[----:B------:R-:W-:Y:S04]  /*c240*/  BSSY B1, `(.L_x_517) ;  /* 0x0000006000017945 */ /* 0x000fe80003800000 */
[----:B------:R0:W-:Y:S01]  /*c250*/  @!P6 STG.E.U8 desc[UR36][R8.64+0xe0], R3 ;  /* 0x0000e0030800e986 */ /* 0x0001e2000c101124 */
[----:B------:R-:W-:Y:S05]  /*c260*/  @P1 BRA `(.L_x_518) ;  /* 0x00000000000c1947 */ /* 0x000fea0003800000 */
[----:B------:R-:W0:Y:S02]  /*c270*/  LDG.E.U8 R16, desc[UR36][R154.64+0xe1] ;  /* 0x0000e1249a107981 */ /* 0x000e24000c1e1100 */
[----:B0-----:R-:W-:-:S05]  /*c280*/  PRMT R3, R16, 0x8880, RZ ;  /* 0x0000888010037816 */ /* 0x001fca00000000ff */
[----:B------:R-:W-:-:S07]  /*c290*/  IMAD R2, R3, R18, RZ ;  /* 0x0000001203027224 */ /* 0x000fce00078e02ff */
.L_x_518:
[----:B------:R-:W-:Y:S05]  /*c2a0*/  BSYNC B1 ;  /* 0x0000000000017941 */ /* 0x000fea0003800000 */
.L_x_517:
        /* <DEDUP_REMOVED lines=12> */
.L_x_520:
[----:B------:R-:W-:Y:S05]  /*c370*/  BSYNC B1 ;  /* 0x0000000000017941 */ /* 0x000fea0003800000 */
.L_x_519:
[----:B0-----:R-:W-:Y:S01]  /*c380*/  @!P5 IMAD R3, R140, R17, R2 ;  /* 0x000000118c03d224 */ /* 0x001fe200078e0202 */
[----:B------:R-:W-:Y:S04]  /*c390*/  BSSY B1, `(.L_x_521) ;  /* 0x0000006000017945 */ /* 0x000fe80003800000 */
[----:B------:R0:W-:Y:S01]  /*c3a0*/  @!P5 STG.E.U8 desc[UR36][R6.64+0xe8], R3 ;  /* 0x0000e8030600d986 */ /* 0x0001e2000c101124 */
[----:B------:R-:W-:Y:S05]  /*c3b0*/  @P3 BRA `(.L_x_522) ;  /* 0x00000000000c3947 */ /* 0x000fea0003800000 */
[----:B------:R-:W0:Y:S02]  /*c3c0*/  LDG.E.U8 R16, desc[UR36][R14.64+0xe9] ;  /* 0x0000e9240e107981 */ /* 0x000e24000c1e1100 */
[----:B0-----:R-:W-:-:S05]  /*c3d0*/  PRMT R3, R16, 0x8880, RZ ;  /* 0x0000888010037816 */ /* 0x001fca00000000ff */
[----:B------:R-:W-:-:S07]  /*c3e0*/  IMAD R2, R3, R18, RZ ;  /* 0x0000001203027224 */ /* 0x000fce00078e02ff */
.L_x_522:
[----:B------:R-:W-:Y:S05]  /*c3f0*/  BSYNC B1 ;  /* 0x0000000000017941 */ /* 0x000fea0003800000 */
.L_x_521:
[----:B------:R-:W-:Y:S01]  /*c400*/  @!P3 IMAD R141, R141, R17, R2 ;  /* 0x000000118d8db224 */ /* 0x000fe200078e0202 */
[----:B------:R-:W-:Y:S04]  /*c410*/  BSSY B1, `(.L_x_523) ;  /* 0x0000006000017945 */ /* 0x000fe80003800000 */
[----:B------:R0:W-:Y:S01]  /*c420*/  @!P3 STG.E.U8 desc[UR36][R6.64+0xe9], R141 ;  /* 0x0000e98d0600b986 */ /* 0x0001e2000c101124 */
[----:B------:R-:W-:Y:S05]  /*c430*/  @P1 BRA `(.L_x_524) ;  /* 0x00000000000c1947 */ /* 0x000fea0003800000 */
[----:B------:R-:W0:Y:S02]  /*c440*/  LDG.E.U8 R16, desc[UR36][R154.64+0xe8] ;  /* 0x0000e8249a107981 */ /* 0x000e24000c1e1100 */
[----:B0-----:R-:W-:-:S05]  /*c450*/  PRMT R3, R16, 0x8880, RZ ;  /* 0x0000888010037816 */ /* 0x001fca00000000ff */
[----:B------:R-:W-:-:S07]  /*c460*/  IMAD R2, R3, R18, RZ ;  /* 0x0000001203027224 */ /* 0x000fce00078e02ff */
.L_x_524:
[----:B------:R-:W-:Y:S05]  /*c470*/  BSYNC B1 ;  /* 0x0000000000017941 */ /* 0x000fea0003800000 */
.L_x_523:
[----:B0-----:R-:W-:Y:S01]  /*c480*/  @!P1 IMAD R3, R142, R17, R2 ;  /* 0x000000118e039224 */ /* 0x001fe200078e0202 */
[----:B------:R-:W-:Y:S04]  /*c490*/  BSSY B1, `(.L_x_525) ;  /* 0x0000006000017945 */ /* 0x000fe80003800000 */
[----:B------:R0:W-:Y:S01]  /*c4a0*/  @!P1 STG.E.U8 desc[UR36][R8.64+0xe8], R3 ;  /* 0x0000e80308009986 */ /* 0x0001e2000c101124 */
[----:B------:R-:W-:Y:S05]  /*c4b0*/  @P6 BRA `(.L_x_526) ;  /* 0x00000000000c6947 */ /* 0x000fea0003800000 */
[----:B------:R-:W0:Y:S02]  /*c4c0*/  LDG.E.U8 R16, desc[UR36][R154.64+0xe9] ;  /* 0x0000e9249a107981 */ /* 0x000e24000c1e1100 */
[----:B0-----:R-:W-:-:S05]  /*c4d0*/  PRMT R3, R16, 0x8880, RZ ;  /* 0x0000888010037816 */ /* 0x001fca00000000ff */
[----:B------:R-:W-:-:S07]  /*c4e0*/  IMAD R2, R3, R18, RZ ;  /* 0x0000001203027224 */ /* 0x000fce00078e02ff */
.L_x_526:
[----:B------:R-:W-:Y:S05]  /*c4f0*/  BSYNC B1 ;  /* 0x0000000000017941 */ /* 0x000fea0003800000 */
.L_x_525:
[----:B------:R-:W-:Y:S01]  /*c500*/  @!P6 IMAD R143, R143, R17, R2 ;  /* 0x000000118f8fe224 */ /* 0x000fe200078e0202 */
[----:B------:R-:W-:Y:S04]  /*c510*/  BSSY B1, `(.L_x_527) ;  /* 0x0000006000017945 */ /* 0x000fe80003800000 */
[----:B------:R0:W-:Y:S01]  /*c520*/  @!P6 STG.E.U8 desc[UR36][R8.64+0xe9], R143 ;  /* 0x0000e98f0800e986 */ /* 0x0001e2000c101124 */
[----:B------:R-:W-:Y:S05]  /*c530*/  @P4 BRA `(.L_x_528) ;  /* 0x00000000000c4947 */ /* 0x000fea0003800000 */
[----:B------:R-:W0:Y:S02]  /*c540*/  LDG.E.U8 R16, desc[UR36][R14.64+0xf0] ;  /* 0x0000f0240e107981 */ /* 0x000e24000c1e1100 */
[----:B0-----:R-:W-:-:S05]  /*c550*/  PRMT R3, R16, 0x8880, RZ ;  /* 0x0000888010037816 */ /* 0x001fca00000000ff */
[----:B------:R-:W-:-:S07]  /*c560*/  IMAD R2, R3, R18, RZ ;  /* 0x0000001203027224 */ /* 0x000fce00078e02ff */
.L_x_528:
[----:B------:R-:W-:Y:S05]  /*c570*/  BSYNC B1 ;  /* 0x0000000000017941 */ /* 0x000fea0003800000 */
.L_x_527:
[----:B------:R-:W-:Y:S01]  /*c580*/  ISETP.LT.OR P3, PT, R0, 0xf2, !P2 ;  /* 0x000000f20000780c */ /* 0x000fe20005761670 */
[----:B0-----:R-:W-:Y:S01]  /*c590*/  @!P4 IMAD R3, R144, R17, R2 ;  /* 0x000000119003c224 */ /* 0x001fe200078e0202 */
[----:B------:R-:W-:Y:S01]  /*c5a0*/  BSSY B1, `(.L_x_529) ;  /* 0x000000b000017945 */ /* 0x000fe20003800000 */
[C---:B------:R-:W-:Y:S02]  /*c5b0*/  ISETP.LT.OR P1, PT, R0.reuse, 0xf1, !P0 ;  /* 0x000000f10000780c */ /* 0x040fe40004721670 */
[C---:B------:R-:W-:Y:S01]  /*c5c0*/  ISETP.LT.OR P5, PT, R0.reuse, 0xf2, !P0 ;  /* 0x000000f20000780c */ /* 0x040fe200047a1670 */
[----:B------:R0:W-:Y:S01]  /*c5d0*/  @!P4 STG.E.U8 desc[UR36][R6.64+0xf0], R3 ;  /* 0x0000f0030600c986 */ /* 0x0001e2000c101124 */
[C---:B------:R-:W-:Y:S02]  /*c5e0*/  ISETP.LT.OR P4, PT, R0.reuse, 0xf9, !P2 ;  /* 0x000000f90000780c */ /* 0x040fe40005781670 */
[C---:B------:R-:W-:Y:S02]  /*c5f0*/  ISETP.LT.OR P2, PT, R0.reuse, 0xfa, !P2 ;  /* 0x000000fa0000780c */ /* 0x040fe40005741670 */
[----:B------:R-:W-:-:S02]  /*c600*/  ISETP.LT.OR P6, PT, R0, 0xf9, !P0 ;  /* 0x000000f90000780c */ /* 0x000fc400047c1670 */
[----:B------:R-:W-:Y:S11]  /*c610*/  @P3 BRA `(.L_x_530) ;  /* 0x00000000000c3947 */ /* 0x000ff60003800000 */
[----:B------:R-:W0:Y:S02]  /*c620*/  LDG.E.U8 R16, desc[UR36][R14.64+0xf1] ;  /* 0x0000f1240e107981 */ /* 0x000e24000c1e1100 */
[----:B0-----:R-:W-:-:S05]  /*c630*/  PRMT R3, R16, 0x8880, RZ ;  /* 0x0000888010037816 */ /* 0x001fca00000000ff */
[----:B------:R-:W-:-:S07]  /*c640*/  IMAD R2, R3, R18, RZ ;  /* 0x0000001203027224 */ /* 0x000fce00078e02ff */
.L_x_530:
[----:B------:R-:W-:Y:S05]  /*c650*/  BSYNC B1 ;  /* 0x0000000000017941 */ /* 0x000fea0003800000 */
.L_x_529:
[----:B------:R-:W-:Y:S01]  /*c660*/  @!P3 IMAD R145, R145, R17, R2 ;  /* 0x000000119191b224 */ /* 0x000fe200078e0202 */
[----:B------:R-:W-:Y:S04]  /*c670*/  BSSY B1, `(.L_x_531) ;  /* 0x0000006000017945 */ /* 0x000fe80003800000 */
[----:B------:R0:W-:Y:S01]  /*c680*/  @!P3 STG.E.U8 desc[UR36][R6.64+0xf1], R145 ;  /* 0x0000f1910600b986 */ /* 0x0001e2000c101124 */
[----:B------:R-:W-:Y:S05]  /*c690*/  @P1 BRA `(.L_x_532) ;  /* 0x00000000000c1947 */ /* 0x000fea0003800000 */
[----:B------:R-:W0:Y:S02]  /*c6a0*/  LDG.E.U8 R16, desc[UR36][R154.64+0xf0] ;  /* 0x0000f0249a107981 */ /* 0x000e24000c1e1100 */
[----:B0-----:R-:W-:-:S05]  /*c6b0*/  PRMT R3, R16, 0x8880, RZ ;  /* 0x0000888010037816 */ /* 0x001fca00000000ff */
[----:B------:R-:W-:-:S07]  /*c6c0*/  IMAD R2, R3, R18, RZ ;  /* 0x0000001203027224 */ /* 0x000fce00078e02ff */
.L_x_532:
[----:B------:R-:W-:Y:S05]  /*c6d0*/  BSYNC B1 ;  /* 0x0000000000017941 */ /* 0x000fea0003800000 */
.L_x_531:
[----:B0-----:R-:W-:Y:S01]  /*c6e0*/  @!P1 IMAD R3, R146, R17, R2 ;  /* 0x0000001192039224 */ /* 0x001fe200078e0202 */
[----:B------:R-:W-:Y:S04]  /*c6f0*/  BSSY B1, `(.L_x_533) ;  /* 0x0000006000017945 */ /* 0x000fe80003800000 */
[----:B------:R0:W-:Y:S01]  /*c700*/  @!P1 STG.E.U8 desc[UR36][R8.64+0xf0], R3 ;  /* 0x0000f00308009986 */ /* 0x0001e2000c101124 */
[----:B------:R-:W-:Y:S05]  /*c710*/  @P5 BRA `(.L_x_534) ;  /* 0x00000000000c5947 */ /* 0x000fea0003800000 */
[----:B------:R-:W0:Y:S02]  /*c720*/  LDG.E.U8 R16, desc[UR36][R154.64+0xf1] ;  /* 0x0000f1249a107981 */ /* 0x000e24000c1e1100 */
[----:B0-----:R-:W-:-:S05]  /*c730*/  PRMT R3, R16, 0x8880, RZ ;  /* 0x0000888010037816 */ /* 0x001fca00000000ff */
[----:B------:R-:W-:-:S07]  /*c740*/  IMAD R2, R3, R18, RZ ;  /* 0x0000001203027224 */ /* 0x000fce00078e02ff */
.L_x_534:
[----:B------:R-:W-:Y:S05]  /*c750*/  BSYNC B1 ;  /* 0x0000000000017941 */ /* 0x000fea0003800000 */
.L_x_533:
[----:B------:R-:W-:Y:S01]  /*c760*/  @!P5 IMAD R147, R147, R17, R2 ;  /* 0x000000119393d224 */ /* 0x000fe200078e0202 */
[----:B------:R-:W-:Y:S04]  /*c770*/  BSSY B1, `(.L_x_535) ;  /* 0x0000006000017945 */ /* 0x000fe80003800000 */
[----:B------:R0:W-:Y:S01]  /*c780*/  @!P5 STG.E.U8 desc[UR36][R8.64+0xf1], R147 ;  /* 0x0000f1930800d986 */ /* 0x0001e2000c101124 */
[----:B------:R-:W-:Y:S05]  /*c790*/  @P4 BRA `(.L_x_536) ;  /* 0x00000000000c4947 */ /* 0x000fea0003800000 */
[----:B------:R-:W0:Y:S02]  /*c7a0*/  LDG.E.U8 R16, desc[UR36][R14.64+0xf8] ;  /* 0x0000f8240e107981 */ /* 0x000e24000c1e1100 */
[----:B0-----:R-:W-:-:S05]  /*c7b0*/  PRMT R3, R16, 0x8880, RZ ;  /* 0x0000888010037816 */ /* 0x001fca00000000ff */
[----:B------:R-:W-:-:S07]  /*c7c0*/  IMAD R2, R3, R18, RZ ;  /* 0x0000001203027224 */ /* 0x000fce00078e02ff */
.L_x_536:
[----:B------:R-:W-:Y:S05]  /*c7d0*/  BSYNC B1 ;  /* 0x0000000000017941 */ /* 0x000fea0003800000 */
.L_x_535:
[----:B0-----:R-:W-:Y:S01]  /*c7e0*/  @!P4 IMAD R3, R148, R17, R2 ;  /* 0x000000119403c224 */ /* 0x001fe200078e0202 */
[----:B------:R-:W-:Y:S04]  /*c7f0*/  BSSY B1, `(.L_x_537) ;  /* 0x0000006000017945 */ /* 0x000fe80003800000 */
[----:B------:R0:W-:Y:S01]  /*c800*/  @!P4 STG.E.U8 desc[UR36][R6.64+0xf8], R3 ;  /* 0x0000f8030600c986 */ /* 0x0001e2000c101124 */
[----:B------:R-:W-:Y:S05]  /*c810*/  @P2 BRA `(.L_x_538) ;  /* 0x00000000000c2947 */ /* 0x000fea0003800000 */
[----:B------:R-:W0:Y:S02]  /*c820*/  LDG.E.U8 R16, desc[UR36][R14.64+0xf9] ;  /* 0x0000f9240e107981 */ /* 0x000e24000c1e1100 */
[----:B0-----:R-:W-:-:S05]  /*c830*/  PRMT R3, R16, 0x8880, RZ ;  /* 0x0000888010037816 */ /* 0x001fca00000000ff */
[----:B------:R-:W-:-:S07]  /*c840*/  IMAD R2, R3, R18, RZ ;  /* 0x0000001203027224 */ /* 0x000fce00078e02ff */
.L_x_538:
[----:B------:R-:W-:Y:S05]  /*c850*/  BSYNC B1 ;  /* 0x0000000000017941 */ /* 0x000fea0003800000 */
.L_x_537:
[----:B------:R-:W-:Y:S01]  /*c860*/  @!P2 IMAD R149, R149, R17, R2 ;  /* 0x000000119595a224 */ /* 0x000fe200078e0202 */
[----:B------:R-:W-:Y:S04]  /*c870*/  BSSY B1, `(.L_x_539) ;  /* 0x0000006000017945 */ /* 0x000fe80003800000 */
[----:B------:R0:W-:Y:S01]  /*c880*/  @!P2 STG.E.U8 desc[UR36][R6.64+0xf9], R149 ;  /* 0x0000f9950600a986 */ /* 0x0001e2000c101124 */
[----:B------:R-:W-:Y:S05]  /*c890*/  @P6 BRA `(.L_x_540) ;  /* 0x00000000000c6947 */ /* 0x000fea0003800000 */
[----:B------:R-:W0:Y:S02]  /*c8a0*/  LDG.E.U8 R16, desc[UR36][R154.64+0xf8] ;  /* 0x0000f8249a107981 */ /* 0x000e24000c1e1100 */
[----:B0-----:R-:W-:-:S05]  /*c8b0*/  PRMT R3, R16, 0x8880, RZ ;  /* 0x0000888010037816 */ /* 0x001fca00000000ff */
[----:B------:R-:W-:-:S07]  /*c8c0*/  IMAD R2, R3, R18, RZ ;  /* 0x0000001203027224 */ /* 0x000fce00078e02ff */
.L_x_540:
[----:B------:R-:W-:Y:S05]  /*c8d0*/  BSYNC B1 ;  /* 0x0000000000017941 */ /* 0x000fea0003800000 */
.L_x_539:
[----:B0-----:R-:W-:Y:S01]  /*c8e0*/  @!P6 IMAD R3, R150, R17, R2 ;  /* 0x000000119603e224 */ /* 0x001fe200078e0202 */
[----:B------:R-:W-:Y:S01]  /*c8f0*/  ISETP.LT.OR P0, PT, R0, 0xfa, !P0 ;  /* 0x000000fa0000780c */ /* 0x000fe20004701670 */
[----:B------:R-:W-:Y:S03]  /*c900*/  BSSY B1, `(.L_x_541) ;  /* 0x0000006000017945 */ /* 0x000fe60003800000 */
[----:B------:R0:W-:Y:S09]  /*c910*/  @!P6 STG.E.U8 desc[UR36][R8.64+0xf8], R3 ;  /* 0x0000f8030800e986 */ /* 0x0001f2000c101124 */
[----:B------:R-:W-:Y:S05]  /*c920*/  @P0 BRA `(.L_x_542) ;  /* 0x00000000000c0947 */ /* 0x000fea0003800000 */
[----:B------:R-:W0:Y:S02]  /*c930*/  LDG.E.U8 R16, desc[UR36][R154.64+0xf9] ;  /* 0x0000f9249a107981 */ /* 0x000e24000c1e1100 */
[----:B0-----:R-:W-:-:S05]  /*c940*/  PRMT R3, R16, 0x8880, RZ ;  /* 0x0000888010037816 */ /* 0x001fca00000000ff */
[----:B------:R-:W-:-:S07]  /*c950*/  IMAD R2, R3, R18, RZ ;  /* 0x0000001203027224 */ /* 0x000fce00078e02ff */
.L_x_542:
[----:B------:R-:W-:Y:S05]  /*c960*/  BSYNC B1 ;  /* 0x0000000000017941 */ /* 0x000fea0003800000 */
.L_x_541:
[----:B------:R-:W-:Y:S01]  /*c970*/  IMAD R151, R151, R17, R2 ;  /* 0x0000001197977224 */ /* 0x000fe200078e0202 */
[----:B------:R-:W-:Y:S06]  /*c980*/  @P0 BRA `(.L_x_543) ;  /* 0x0000003800180947 */ /* 0x000fec0003800000 */
[----:B------:R0:W-:Y:S01]  /*c990*/  STG.E.U8 desc[UR36][R8.64+0xf9], R151 ;  /* 0x0000f99708007986 */ /* 0x0001e2000c101124 */
[----:B------:R-:W-:Y:S05]  /*c9a0*/  BRA `(.L_x_543) ;  /* 0x0000003800107947 */ /* 0x000fea0003800000 */
.L_x_30:
[----:B------:R-:W2:Y:S04]  /*c9b0*/  LDL.LU R2, [R1] ;  /* 0x0000000001027983 */ /* 0x000ea80000300800 */
[----:B------:R-:W3:Y:S04]  /*c9c0*/  LDL.LU R3, [R1+0xc] ;  /* 0x00000c0001037983 */ /* 0x000ee80000300800 */
[----:B------:R-:W4:Y:S04]  /*c9d0*/  LDL.LU R12, [R1+0x14] ;  /* 0x00001400010c7983 */ /* 0x000f280000300800 */
[----:B------:R-:W5:Y:S04]  /*c9e0*/  LDL.LU R13, [R1+0x8c] ;  /* 0x00008c00010d7983 */ /* 0x000f680000300800 */
        /* <DEDUP_REMOVED lines=63> */
[----:B------:R-:W5:Y:S01]  /*cde0*/  LDL.LU R176, [R1+0x194] ;  /* 0x0001940001b07983 */ /* 0x000f620000300800 */
[----:B------:R-:W-:-:S03]  /*cdf0*/  ISETP.GE.AND P0, PT, R19, 0x1, PT ;  /* 0x000000011300780c */ /* 0x000fc60003f06270 */
[----:B------:R-:W5:Y:S04]  /*ce00*/  LDL.LU R175, [R1+0x198] ;  /* 0x0001980001af7983 */ /* 0x000f680000300800 */
[----:B------:R-:W5:Y:S04]  /*ce10*/  LDL.LU R174, [R1+0x19c] ;  /* 0x00019c0001ae7983 */ /* 0x000f680000300800 */
[----:B------:R-:W5:Y:S04]  /*ce20*/  LDL.LU R173, [R1+0x1a0] ;  /* 0x0001a00001ad7983 */ /* 0x000f680000300800 */
[----:B------:R-:W5:Y:S01]  /*ce30*/  LDL.LU R172, [R1+0x1a4] ;  /* 0x0001a40001ac7983 */ /* 0x000f620000300800 */
[----:B------:R-:W-:-:S03]  /*ce40*/  ISETP.LT.OR P1, PT, R0, 0x1, !P0 ;  /* 0x000000010000780c */ /* 0x000fc60004721670 */
        /* <DEDUP_REMOVED lines=13> */
[----:B--2---:R-:W-:-:S03]  /*cf20*/  @!P1 IMAD R2, R2, R17, RZ ;  /* 0x0000001102029224 */ /* 0x004fc600078e02ff */
[----:B------:R-:W2:Y:S04]  /*cf30*/  LDL.LU R158, [R1+0x1dc] ;  /* 0x0001dc00019e7983 */ /* 0x000ea80000300800 */
        /* <DEDUP_REMOVED lines=8> */
[----:B------:R0:W-:Y:S04]  /*cfc0*/  @!P1 STG.E.U8 desc[UR36][R4.64], R2 ;  /* 0x0000000204009986 */ /* 0x0001e8000c101124 */
[----:B0-----:R-:W3:Y:S01]  /*cfd0*/  LDL.LU R2, [R1+0x4] ;  /* 0x0000040001027983 */ /* 0x001ee20000300800 */
[----:B------:R-:W-:-:S02]  /*cfe0*/  ISETP.LT.OR P1, PT, R0, 0x2, !P0 ;  /* 0x000000020000780c */ /* 0x000fc40004721670 */
[----:B------:R-:W-:-:S11]  /*cff0*/  ISETP.GE.AND P2, PT, R19, 0x9, PT ;  /* 0x000000091300780c */ /* 0x000fd60003f46270 */
[----:B---3--:R-:W-:-:S05]  /*d000*/  @!P1 IMAD R2, R2, R17, RZ ;  /* 0x0000001102029224 */ /* 0x008fca00078e02ff */
[----:B------:R0:W-:Y:S04]  /*d010*/  @!P1 STG.E.U8 desc[UR36][R4.64+0x1], R2 ;  /* 0x0000010204009986 */ /* 0x0001e8000c101124 */
[----:B0-----:R-:W3:Y:S01]  /*d020*/  LDL.LU R2, [R1+0x8] ;  /* 0x0000080001027983 */ /* 0x001ee20000300800 */
[C---:B------:R-:W-:Y:S02]  /*d030*/  ISETP.LT.OR P1, PT, R0.reuse, 0x1, !P2 ;  /* 0x000000010000780c */ /* 0x040fe40005721670 */
[C---:B------:R-:W-:Y:S02]  /*d040*/  ISETP.LT.OR P3, PT, R0.reuse, 0x2, !P2 ;  /* 0x000000020000780c */ /* 0x040fe40005761670 */
[----:B------:R-:W-:-:S09]  /*d050*/  ISETP.LT.OR P4, PT, R0, 0x9, !P0 ;  /* 0x000000090000780c */ /* 0x000fd20004781670 */
[----:B---3--:R-:W-:-:S05]  /*d060*/  @!P1 IMAD R2, R2, R17, RZ ;  /* 0x0000001102029224 */ /* 0x008fca00078e02ff */
[----:B------:R0:W-:Y:S04]  /*d070*/  @!P1 STG.E.U8 desc[UR36][R10.64], R2 ;  /* 0x000000020a009986 */ /* 0x0001e8000c101124 */
[----:B0-----:R-:W3:Y:S01]  /*d080*/  LDL.LU R2, [R1+0x10] ;  /* 0x0000100001027983 */ /* 0x001ee20000300800 */
[----:B------:R-:W-:Y:S01]  /*d090*/  @!P3 IMAD R3, R3, R17, RZ ;  /* 0x000000110303b224 */ /* 0x000fe200078e02ff */
[C---:B------:R-:W-:Y:S02]  /*d0a0*/  ISETP.LT.OR P1, PT, R0.reuse, 0xa, !P0 ;  /* 0x0000000a0000780c */ /* 0x040fe40004721670 */
[C---:B------:R-:W-:Y:S02]  /*d0b0*/  ISETP.LT.OR P5, PT, R0.reuse, 0x9, !P2 ;  /* 0x000000090000780c */ /* 0x040fe400057a1670 */
[----:B------:R0:W-:Y:S01]  /*d0c0*/  @!P3 STG.E.U8 desc[UR36][R10.64+0x1], R3 ;  /* 0x000001030a00b986 */ /* 0x0001e2000c101124 */
[----:B------:R-:W-:-:S03]  /*d0d0*/  ISETP.LT.OR P6, PT, R0, 0xa, !P2 ;  /* 0x0000000a0000780c */ /* 0x000fc600057c1670 */
[----:B0-----:R-:W5:Y:S01]  /*d0e0*/  LDL.LU R3, [R1+0x18] ;  /* 0x0000180001037983 */ /* 0x001f620000300800 */
[----:B---3--:R-:W-:-:S05]  /*d0f0*/  @!P4 IMAD R2, R2, R17, RZ ;  /* 0x000000110202c224 */ /* 0x008fca00078e02ff */
[----:B------:R0:W-:Y:S04]  /*d100*/  @!P4 STG.E.U8 desc[UR36][R4.64+0x8], R2 ;  /* 0x000008020400c986 */ /* 0x0001e8000c101124 */
[----:B0-----:R-:W3:Y:S01]  /*d110*/  LDL.LU R2, [R1+0x1c] ;  /* 0x00001c0001027983 */ /* 0x001ee20000300800 */
[-C--:B----4-:R-:W-:Y:S02]  /*d120*/  @!P1 IMAD R12, R12, R17.reuse, RZ ;  /* 0x000000110c0c9224 */ /* 0x090fe400078e02ff */
[----:B-----5:R-:W-:-:S03]  /*d130*/  @!P5 IMAD R3, R3, R17, RZ ;  /* 0x000000110303d224 */ /* 0x020fc600078e02ff */
[----:B------:R0:W-:Y:S04]  /*d140*/  @!P1 STG.E.U8 desc[UR36][R4.64+0x9], R12 ;  /* 0x0000090c04009986 */ /* 0x0001e8000c101124 */
[----:B------:R1:W-:Y:S04]  /*d150*/  @!P5 STG.E.U8 desc[UR36][R10.64+0x8], R3 ;  /* 0x000008030a00d986 */ /* 0x0003e8000c101124 */
[----:B0-----:R-:W4:Y:S04]  /*d160*/  LDL.LU R12, [R1+0x28] ;  /* 0x00002800010c7983 */ /* 0x001f280000300800 */
[----:B-1----:R-:W5:Y:S01]  /*d170*/  LDL.LU R3, [R1+0x20] ;  /* 0x0000200001037983 */ /* 0x002f620000300800 */
[----:B---3--:R-:W-:-:S05]  /*d180*/  @!P6 IMAD R2, R2, R17, RZ ;  /* 0x000000110202e224 */ /* 0x008fca00078e02ff */
[----:B------:R0:W-:Y:S04]  /*d190*/  @!P6 STG.E.U8 desc[UR36][R10.64+0x9], R2 ;  /* 0x000009020a00e986 */ /* 0x0001e8000c101124 */
[----:B0-----:R-:W3:Y:S01]  /*d1a0*/  LDL.LU R2, [R1+0x24] ;  /* 0x0000240001027983 */ /* 0x001ee20000300800 */
[C---:B------:R-:W-:Y:S02]  /*d1b0*/  ISETP.LT.OR P3, PT, R0.reuse, 0x11, !P0 ;  /* 0x000000110000780c */ /* 0x040fe40004761670 */
[----:B------:R-:W-:-:S11]  /*d1c0*/  ISETP.LT.OR P4, PT, R0, 0x12, !P0 ;  /* 0x000000120000780c */ /* 0x000fd60004781670 */
[----:B-----5:R-:W-:-:S05]  /*d1d0*/  @!P3 IMAD R3, R3, R17, RZ ;  /* 0x000000110303b224 */ /* 0x020fca00078e02ff */
[----:B------:R0:W-:Y:S04]  /*d1e0*/  @!P3 STG.E.U8 desc[UR36][R4.64+0x10], R3 ;  /* 0x000010030400b986 */ /* 0x0001e8000c101124 */
[----:B0-----:R-:W5:Y:S01]  /*d1f0*/  LDL.LU R3, [R1+0x2c] ;  /* 0x00002c0001037983 */ /* 0x001f620000300800 */
[----:B---3--:R-:W-:-:S05]  /*d200*/  @!P4 IMAD R2, R2, R17, RZ ;  /* 0x000000110202c224 */ /* 0x008fca00078e02ff */
[----:B------:R0:W-:Y:S04]  /*d210*/  @!P4 STG.E.U8 desc[UR36][R4.64+0x11], R2 ;  /* 0x000011020400c986 */ /* 0x0001e8000c101124 */
[----:B0-----:R-:W3:Y:S01]  /*d220*/  LDL.LU R2, [R1+0x30] ;  /* 0x0000300001027983 */ /* 0x001ee20000300800 */
[C---:B------:R-:W-:Y:S02]  /*d230*/  ISETP.LT.OR P1, PT, R0.reuse, 0x11, !P2 ;  /* 0x000000110000780c */ /* 0x040fe40005721670 */
[C---:B------:R-:W-:Y:S02]  /*d240*/  ISETP.LT.OR P5, PT, R0.reuse, 0x12, !P2 ;  /* 0x000000120000780c */ /* 0x040fe400057a1670 */
[----:B------:R-:W-:-:S09]  /*d250*/  ISETP.LT.OR P6, PT, R0, 0x19, !P0 ;  /* 0x000000190000780c */ /* 0x000fd200047c1670 */
        /* <DEDUP_REMOVED lines=38> */
[----:B------:R-:W-:-:S13]  /*d4c0*/  ISETP.LT.OR P6, PT, R0, 0x2a, !P0 ;  /* 0x0000002a0000780c */ /* 0x000fda00047c1670 */
[----:B-----5:R-:W-:-:S05]  /*d4d0*/  @!P6 IMAD R3, R3, R17, RZ ;  /* 0x000000110303e224 */ /* 0x020fca00078e02ff */
[----:B------:R-:W-:Y:S01]  /*d4e0*/  @!P6 STG.E.U8 desc[UR36][R4.64+0x29], R3 ;  /* 0x000029030400e986 */ /* 0x000fe2000c101124 */
[----:B---3--:R-:W-:-:S05]  /*d4f0*/  @!P5 IMAD R2, R2, R17, RZ ;  /* 0x000000110202d224 */ /* 0x008fca00078e02ff */
[----:B------:R0:W-:Y:S04]  /*d500*/  @!P5 STG.E.U8 desc[UR36][R4.64+0x28], R2 ;  /* 0x000028020400d986 */ /* 0x0001e8000c101124 */
[----:B0-----:R-:W3:Y:S04]  /*d510*/  LDL.LU R2, [R1+0x58] ;  /* 0x0000580001027983 */ /* 0x001ee80000300800 */
[----:B------:R-:W5:Y:S01]  /*d520*/  LDL.LU R3, [R1+0x5c] ;  /* 0x00005c0001037983 */ /* 0x000f620000300800 */
[C---:B------:R-:W-:Y:S02]  /*d530*/  ISETP.LT.OR P1, PT, R0.reuse, 0x29, !P2 ;  /* 0x000000290000780c */ /* 0x040fe40005721670 */
[----:B------:R-:W-:-:S11]  /*d540*/  ISETP.LT.OR P3, PT, R0, 0x2a, !P2 ;  /* 0x0000002a0000780c */ /* 0x000fd60005761670 */
[----:B---3--:R-:W-:-:S05]  /*d550*/  @!P1 IMAD R2, R2, R17, RZ ;  /* 0x0000001102029224 */ /* 0x008fca00078e02ff */
[----:B------:R0:W-:Y:S04]  /*d560*/  @!P1 STG.E.U8 desc[UR36][R10.64+0x28], R2 ;  /* 0x000028020a009986 */ /* 0x0001e8000c101124 */
[----:B0-----:R-:W3:Y:S01]  /*d570*/  LDL.LU R2, [R1+0x60] ;  /* 0x0000600001027983 */ /* 0x001ee20000300800 */
[----:B-----5:R-:W-:-:S05]  /*d580*/  @!P3 IMAD R3, R3, R17, RZ ;  /* 0x000000110303b224 */ /* 0x020fca00078e02ff */
[----:B------:R0:W-:Y:S04]  /*d590*/  @!P3 STG.E.U8 desc[UR36][R10.64+0x29], R3 ;  /* 0x000029030a00b986 */ /* 0x0001e8000c101124 */
[----:B0-----:R-:W5:Y:S01]  /*d5a0*/  LDL.LU R3, [R1+0x68] ;  /* 0x0000680001037983 */ /* 0x001f620000300800 */
[C---:B------:R-:W-:Y:S02]  /*d5b0*/  ISETP.LT.OR P4, PT, R0.reuse, 0x31, !P0 ;  /* 0x000000310000780c */ /* 0x040fe40004781670 */
[C---:B------:R-:W-:Y:S02]  /*d5c0*/  ISETP.LT.OR P5, PT, R0.reuse, 0x32, !P0 ;  /* 0x000000320000780c */ /* 0x040fe400047a1670 */
[----:B------:R-:W-:-:S11]  /*d5d0*/  ISETP.LT.OR P6, PT, R0, 0x31, !P2 ;  /* 0x000000310000780c */ /* 0x000fd600057c1670 */
[----:B----4-:R-:W-:-:S05]  /*d5e0*/  @!P5 IMAD R12, R12, R17, RZ ;  /* 0x000000110c0cd224 */ /* 0x010fca00078e02ff */
[----:B------:R-:W-:Y:S01]  /*d5f0*/  @!P5 STG.E.U8 desc[UR36][R4.64+0x31], R12 ;  /* 0x0000310c0400d986 */ /* 0x000fe2000c101124 */
[----:B---3--:R-:W-:-:S05]  /*d600*/  @!P4 IMAD R2, R2, R17, RZ ;  /* 0x000000110202c224 */ /* 0x008fca00078e02ff */
[----:B------:R0:W-:Y:S04]  /*d610*/  @!P4 STG.E.U8 desc[UR36][R4.64+0x30], R2 ;  /* 0x000030020400c986 */ /* 0x0001e8000c101124 */
[----:B0-----:R-:W3:Y:S01]  /*d620*/  LDL.LU R2, [R1+0x6c] ;  /* 0x00006c0001027983 */ /* 0x001ee20000300800 */
[----:B-----5:R-:W-:-:S03]  /*d630*/  @!P6 IMAD R3, R3, R17, RZ ;  /* 0x000000110303e224 */ /* 0x020fc600078e02ff */
[----:B------:R-:W4:Y:S04]  /*d640*/  LDL.LU R12, [R1+0x78] ;  /* 0x00007800010c7983 */ /* 0x000f280000300800 */
[----:B------:R0:W-:Y:S04]  /*d650*/  @!P6 STG.E.U8 desc[UR36][R10.64+0x30], R3 ;  /* 0x000030030a00e986 */ /* 0x0001e8000c101124 */
[----:B0-----:R-:W5:Y:S01]  /*d660*/  LDL.LU R3, [R1+0x70] ;  /* 0x0000700001037983 */ /* 0x001f620000300800 */
        /* <DEDUP_REMOVED lines=11> */
[-C--:B----4-:R-:W-:Y:S02]  /*d720*/  @!P5 IMAD R12, R12, R17.reuse, RZ ;  /* 0x000000110c0cd224 */ /* 0x090fe400078e02ff */
[----:B---3--:R-:W-:-:S05]  /*d730*/  @!P4 IMAD R2, R2, R17, RZ ;  /* 0x000000110202c224 */ /* 0x008fca00078e02ff */
[----:B------:R0:W-:Y:S04]  /*d740*/  @!P4 STG.E.U8 desc[UR36][R4.64+0x39], R2 ;  /* 0x000039020400c986 */ /* 0x0001e8000c101124 */
[----:B0-----:R-:W3:Y:S01]  /*d750*/  LDL.LU R2, [R1+0x80] ;  /* 0x0000800001027983 */ /* 0x001ee20000300800 */
[----:B-----5:R-:W-:-:S03]  /*d760*/  @!P6 IMAD R3, R3, R17, RZ ;  /* 0x000000110303e224 */ /* 0x020fc600078e02ff */
[----:B------:R0:W-:Y:S04]  /*d770*/  @!P5 STG.E.U8 desc[UR36][R10.64+0x38], R12 ;  /* 0x0000380c0a00d986 */ /* 0x0001e8000c101124 */
[----:B------:R1:W-:Y:S04]  /*d780*/  @!P6 STG.E.U8 desc[UR36][R10.64+0x39], R3 ;  /* 0x000039030a00e986 */ /* 0x0003e8000c101124 */
[----:B0-----:R-:W4:Y:S04]  /*d790*/  LDL.LU R12, [R1+0xa0] ;  /* 0x0000a000010c7983 */ /* 0x001f280000300800 */
[----:B-1----:R-:W5:Y:S01]  /*d7a0*/  LDL.LU R3, [R1+0x84] ;  /* 0x0000840001037983 */ /* 0x002f620000300800 */
[----:B------:R-:W-:-:S02]  /*d7b0*/  ISETP.LT.OR P1, PT, R0, 0x41, !P0 ;  /* 0x000000410000780c */ /* 0x000fc40004721670 */
        /* <DEDUP_REMOVED lines=9> */
[C---:B------:R-:W-:Y:S02]  /*d850*/  ISETP.LT.OR P6, PT, R0.reuse, 0x49, !P0 ;  /* 0x000000490000780c */ /* 0x040fe400047c1670 */
[----:B------:R-:W-:-:S02]  /*d860*/  ISETP.LT.OR P1, PT, R0, 0x4a, !P0 ;  /* 0x0000004a0000780c */ /* 0x000fc40004721670 */
[----:B------:R-:W-:-:S07]  /*d870*/  ISETP.LT.OR P3, PT, R0, 0x49, !P2 ;  /* 0x000000490000780c */ /* 0x000fce0005761670 */
[-C--:B------:R-:W-:Y:S02]  /*d880*/  @!P5 IMAD R13, R13, R17.reuse, RZ ;  /* 0x000000110d0dd224 */ /* 0x080fe400078e02ff */
[-C--:B------:R-:W-:Y:S02]  /*d890*/  @!P6 IMAD R15, R15, R17.reuse, RZ ;  /* 0x000000110f0fe224 */ /* 0x080fe400078e02ff */
[----:B------:R-:W-:Y:S01]  /*d8a0*/  @!P1 IMAD R21, R21, R17, RZ ;  /* 0x0000001115159224 */ /* 0x000fe200078e02ff */
[----:B------:R4:W-:Y:S01]  /*d8b0*/  @!P5 STG.E.U8 desc[UR36][R10.64+0x41], R13 ;  /* 0x0000410d0a00d986 */ /* 0x0009e2000c101124 */
[----:B------:R-:W-:-:S13]  /*d8c0*/  ISETP.LT.OR P5, PT, R0, 0x51, !P0 ;  /* 0x000000510000780c */ /* 0x000fda00047a1670 */
[-C--:B----4-:R-:W-:Y:S02]  /*d8d0*/  @!P5 IMAD R13, R12, R17.reuse, RZ ;  /* 0x000000110c0dd224 */ /* 0x090fe400078e02ff */
[----:B---3--:R-:W-:-:S05]  /*d8e0*/  @!P4 IMAD R2, R2, R17, RZ ;  /* 0x000000110202c224 */ /* 0x008fca00078e02ff */
[----:B------:R-:W-:Y:S01]  /*d8f0*/  @!P4 STG.E.U8 desc[UR36][R10.64+0x40], R2 ;  /* 0x000040020a00c986 */ /* 0x000fe2000c101124 */
[----:B------:R-:W-:-:S03]  /*d900*/  ISETP.LT.OR P4, PT, R0, 0x4a, !P2 ;  /* 0x0000004a0000780c */ /* 0x000fc60005781670 */
[----:B------:R0:W-:Y:S01]  /*d910*/  @!P6 STG.E.U8 desc[UR36][R4.64+0x48], R15 ;  /* 0x0000480f0400e986 */ /* 0x0001e2000c101124 */
[----:B------:R-:W-:-:S03]  /*d920*/  ISETP.LT.OR P6, PT, R0, 0x52, !P0 ;  /* 0x000000520000780c */ /* 0x000fc600047c1670 */
[----:B------:R-:W-:Y:S01]  /*d930*/  @!P1 STG.E.U8 desc[UR36][R4.64+0x49], R21 ;  /* 0x0000491504009986 */ /* 0x000fe2000c101124 */
[----:B------:R-:W-:-:S05]  /*d940*/  ISETP.LT.OR P1, PT, R0, 0x51, !P2 ;  /* 0x000000510000780c */ /* 0x000fca0005721670 */
[-C--:B------:R-:W-:Y:S02]  /*d950*/  @!P4 IMAD R23, R23, R17.reuse, RZ ;  /* 0x000000111717c224 */ /* 0x080fe400078e02ff */
[-C--:B-----5:R-:W-:Y:S02]  /*d960*/  @!P3 IMAD R3, R3, R17.reuse, RZ ;  /* 0x000000110303b224 */ /* 0x0a0fe400078e02ff */
[-C--:B0-----:R-:W-:Y:S01]  /*d970*/  @!P6 IMAD R15, R235, R17.reuse, RZ ;  /* 0x00000011eb0fe224 */ /* 0x081fe200078e02ff */
[----:B------:R-:W-:Y:S03]  /*d980*/  @!P4 STG.E.U8 desc[UR36][R10.64+0x49], R23 ;  /* 0x000049170a00c986 */ /* 0x000fe6000c101124 */
[----:B------:R-:W-:Y:S01]  /*d990*/  @!P1 IMAD R153, R153, R17, RZ ;  /* 0x0000001199999224 */ /* 0x000fe200078e02ff */
[----:B------:R0:W-:Y:S01]  /*d9a0*/  @!P3 STG.E.U8 desc[UR36][R10.64+0x48], R3 ;  /* 0x000048030a00b986 */ /* 0x0001e2000c101124 */
[----:B------:R-:W-:-:S02]  /*d9b0*/  ISETP.LT.OR P3, PT, R0, 0x52, !P2 ;  /* 0x000000520000780c */ /* 0x000fc40005761670 */
[C---:B------:R-:W-:Y:S01]  /*d9c0*/  ISETP.LT.OR P4, PT, R0.reuse, 0x59, !P0 ;  /* 0x000000590000780c */ /* 0x040fe20004781670 */
[----:B------:R1:W-:Y:S01]  /*d9d0*/  @!P5 STG.E.U8 desc[UR36][R4.64+0x50], R13 ;  /* 0x0000500d0400d986 */ /* 0x0003e2000c101124 */
[----:B------:R-:W-:-:S03]  /*d9e0*/  ISETP.LT.OR P5, PT, R0, 0x5a, !P0 ;  /* 0x0000005a0000780c */ /* 0x000fc600047a1670 */
[----:B------:R3:W-:Y:S01]  /*d9f0*/  @!P6 STG.E.U8 desc[UR36][R4.64+0x51], R15 ;  /* 0x0000510f0400e986 */ /* 0x0007e2000c101124 */
[----:B------:R-:W-:-:S03]  /*da00*/  ISETP.LT.OR P6, PT, R0, 0x59, !P2 ;  /* 0x000000590000780c */ /* 0x000fc600057c1670 */
[----:B------:R-:W-:Y:S01]  /*da10*/  @!P1 STG.E.U8 desc[UR36][R10.64+0x50], R153 ;  /* 0x000050990a009986 */ /* 0x000fe2000c101124 */
[----:B------:R-:W-:Y:S01]  /*da20*/  ISETP.LT.OR P1, PT, R0, 0x5a, !P2 ;  /* 0x0000005a0000780c */ /* 0x000fe20005721670 */
[-C--:B0-----:R-:W-:Y:S02]  /*da30*/  @!P3 IMAD R3, R234, R17.reuse, RZ ;  /* 0x00000011ea03b224 */ /* 0x081fe400078e02ff */
[-C--:B------:R-:W-:Y:S02]  /*da40*/  @!P4 IMAD R21, R233, R17.reuse, RZ ;  /* 0x00000011e915c224 */ /* 0x080fe400078e02ff */
[-C--:B-1----:R-:W-:Y:S01]  /*da50*/  @!P5 IMAD R13, R232, R17.reuse, RZ ;  /* 0x00000011e80dd224 */ /* 0x082fe200078e02ff */
[----:B------:R0:W-:Y:S03]  /*da60*/  @!P3 STG.E.U8 desc[UR36][R10.64+0x51], R3 ;  /* 0x000051030a00b986 */ /* 0x0001e6000c101124 */
[----:B---3--:R-:W-:Y:S01]  /*da70*/  @!P6 IMAD R15, R231, R17, RZ ;  /* 0x00000011e70fe224 */ /* 0x008fe200078e02ff */
[----:B------:R1:W-:Y:S01]  /*da80*/  @!P4 STG.E.U8 desc[UR36][R4.64+0x58], R21 ;  /* 0x000058150400c986 */ /* 0x0003e2000c101124 */
[----:B------:R-:W-:-:S02]  /*da90*/  ISETP.LT.OR P3, PT, R0, 0x61, !P0 ;  /* 0x000000610000780c */ /* 0x000fc40004761670 */
[----:B------:R-:W-:Y:S01]  /*daa0*/  @!P1 IMAD R23, R230, R17, RZ ;  /* 0x00000011e6179224 */ /* 0x000fe200078e02ff */
        /* <DEDUP_REMOVED lines=8> */
[-C--:B-1----:R-:W-:Y:S02]  /*db30*/  @!P4 IMAD R21, R228, R17.reuse, RZ ;  /* 0x00000011e415c224 */ /* 0x082fe400078e02ff */
[-C--:B---3--:R-:W-:Y:S01]  /*db40*/  @!P5 IMAD R13, R227, R17.reuse, RZ ;  /* 0x00000011e30dd224 */ /* 0x088fe200078e02ff */
[----:B------:R0:W-:Y:S03]  /*db50*/  @!P3 STG.E.U8 desc[UR36][R4.64+0x60], R3 ;  /* 0x000060030400b986 */ /* 0x0001e6000c101124 */
[----:B----4-:R-:W-:Y:S01]  /*db60*/  @!P6 IMAD R15, R226, R17, RZ ;  /* 0x00000011e20fe224 */ /* 0x010fe200078e02ff */
        /* <DEDUP_REMOVED lines=134> */
[-C--:B----4-:R-:W-:Y:S01]  /*e3d0*/  @!P6 IMAD R15, R181, R17.reuse, RZ ;  /* 0x00000011b50fe224 */ /* 0x090fe200078e02ff */
[----:B------:R1:W-:Y:S03]  /*e3e0*/  @!P4 STG.E.U8 desc[UR36][R10.64+0xb8], R21 ;  /* 0x0000b8150a00c986 */ /* 0x0003e6000c101124 */
[----:B------:R-:W-:Y:S01]  /*e3f0*/  @!P1 IMAD R23, R180, R17, RZ ;  /* 0x00000011b4179224 */ /* 0x000fe200078e02ff */
[C---:B------:R-:W-:Y:S01]  /*e400*/  ISETP.LT.OR P3, PT, R0.reuse, 0xc1, !P2 ;  /* 0x000000c10000780c */ /* 0x040fe20005761670 */
[----:B------:R3:W-:Y:S01]  /*e410*/  @!P5 STG.E.U8 desc[UR36][R10.64+0xb9], R13 ;  /* 0x0000b90d0a00d986 */ /* 0x0007e2000c101124 */
[----:B------:R-:W-:-:S02]  /*e420*/  ISETP.LT.OR P4, PT, R0, 0xc2, !P2 ;  /* 0x000000c20000780c */ /* 0x000fc40005781670 */
[C---:B------:R-:W-:Y:S01]  /*e430*/  ISETP.LT.OR P5, PT, R0.reuse, 0xc9, !P0 ;  /* 0x000000c90000780c */ /* 0x040fe200047a1670 */
[----:B------:R4:W-:Y:S01]  /*e440*/  @!P6 STG.E.U8 desc[UR36][R4.64+0xc0], R15 ;  /* 0x0000c00f0400e986 */ /* 0x0009e2000c101124 */
[----:B------:R-:W-:-:S03]  /*e450*/  ISETP.LT.OR P6, PT, R0, 0xca, !P0 ;  /* 0x000000ca0000780c */ /* 0x000fc600047c1670 */
[----:B------:R-:W-:Y:S01]  /*e460*/  @!P1 STG.E.U8 desc[UR36][R4.64+0xc1], R23 ;  /* 0x0000c11704009986 */ /* 0x000fe2000c101124 */
[----:B------:R-:W-:-:S03]  /*e470*/  ISETP.LT.OR P1, PT, R0, 0xc9, !P2 ;  /* 0x000000c90000780c */ /* 0x000fc60005721670 */
[-C--:B0-----:R-:W-:Y:S02]  /*e480*/  @!P3 IMAD R3, R179, R17.reuse, RZ ;  /* 0x00000011b303b224 */ /* 0x081fe400078e02ff */
[-C--:B-1----:R-:W-:Y:S02]  /*e490*/  @!P4 IMAD R21, R178, R17.reuse, RZ ;  /* 0x00000011b215c224 */ /* 0x082fe400078e02ff */
[-C--:B---3--:R-:W-:Y:S02]  /*e4a0*/  @!P5 IMAD R13, R177, R17.reuse, RZ ;  /* 0x00000011b10dd224 */ /* 0x088fe400078e02ff */
[-C--:B----4-:R-:W-:Y:S01]  /*e4b0*/  @!P6 IMAD R15, R176, R17.reuse, RZ ;  /* 0x00000011b00fe224 */ /* 0x090fe200078e02ff */
[----:B------:R0:W-:Y:S03]  /*e4c0*/  @!P3 STG.E.U8 desc[UR36][R10.64+0xc0], R3 ;  /* 0x0000c0030a00b986 */ /* 0x0001e6000c101124 */
        /* <DEDUP_REMOVED lines=36> */
[----:B------:R4:W-:Y:S04]  /*e710*/  @!P6 STG.E.U8 desc[UR36][R10.64+0xd9], R15 ;  /* 0x0000d90f0a00e986 */ /* 0x0009e8000c101124 */
[----:B------:R-:W-:Y:S01]  /*e720*/  @!P1 STG.E.U8 desc[UR36][R4.64+0xe0], R153 ;  /* 0x0000e09904009986 */ /* 0x000fe2000c101124 */
[C---:B------:R-:W-:Y:S02]  /*e730*/  ISETP.LT.OR P1, PT, R0.reuse, 0xea, !P0 ;  /* 0x000000ea0000780c */ /* 0x040fe40004721670 */
[----:B------:R-:W-:Y:S01]  /*e740*/  ISETP.LT.OR P6, PT, R0, 0xe9, !P0 ;  /* 0x000000e90000780c */ /* 0x000fe200047c1670 */
[-C--:B0-----:R-:W-:Y:S02]  /*e750*/  @!P3 IMAD R3, R164, R17.reuse, RZ ;  /* 0x00000011a403b224 */ /* 0x081fe400078e02ff */
[----:B-1----:R-:W-:-:S02]  /*e760*/  @!P4 IMAD R21, R163, R17, RZ ;  /* 0x00000011a315c224 */ /* 0x002fc400078e02ff */
[----:B---3--:R-:W-:Y:S01]  /*e770*/  @!P5 IMAD R13, R162, R17, RZ ;  /* 0x00000011a20dd224 */ /* 0x008fe200078e02ff */
[----:B------:R0:W-:Y:S01]  /*e780*/  @!P3 STG.E.U8 desc[UR36][R4.64+0xe1], R3 ;  /* 0x0000e1030400b986 */ /* 0x0001e2000c101124 */
[----:B------:R-:W-:-:S04]  /*e790*/  ISETP.LT.OR P3, PT, R0, 0xe9, !P2 ;  /* 0x000000e90000780c */ /* 0x000fc80005761670 */
[-C--:B------:R-:W-:Y:S01]  /*e7a0*/  @!P1 IMAD R23, R160, R17.reuse, RZ ;  /* 0x00000011a0179224 */ /* 0x080fe200078e02ff */
[----:B------:R2:W-:Y:S01]  /*e7b0*/  @!P4 STG.E.U8 desc[UR36][R10.64+0xe0], R21 ;  /* 0x0000e0150a00c986 */ /* 0x0005e2000c101124 */
[----:B----4-:R-:W-:Y:S01]  /*e7c0*/  @!P6 IMAD R15, R161, R17, RZ ;  /* 0x00000011a10fe224 */ /* 0x010fe200078e02ff */
[C---:B------:R-:W-:Y:S02]  /*e7d0*/  ISETP.LT.OR P4, PT, R0.reuse, 0xea, !P2 ;  /* 0x000000ea0000780c */ /* 0x040fe40005781670 */
[----:B------:R1:W-:Y:S01]  /*e7e0*/  @!P5 STG.E.U8 desc[UR36][R10.64+0xe1], R13 ;  /* 0x0000e10d0a00d986 */ /* 0x0003e2000c101124 */
[----:B------:R-:W-:-:S03]  /*e7f0*/  ISETP.LT.OR P5, PT, R0, 0xf1, !P0 ;  /* 0x000000f10000780c */ /* 0x000fc600047a1670 */
[----:B------:R-:W-:Y:S01]  /*e800*/  @!P1 STG.E.U8 desc[UR36][R4.64+0xe9], R23 ;  /* 0x0000e91704009986 */ /* 0x000fe2000c101124 */
[----:B------:R-:W-:-:S03]  /*e810*/  ISETP.LT.OR P1, PT, R0, 0xf2, !P0 ;  /* 0x000000f20000780c */ /* 0x000fc60004721670 */
[----:B------:R3:W-:Y:S01]  /*e820*/  @!P6 STG.E.U8 desc[UR36][R4.64+0xe8], R15 ;  /* 0x0000e80f0400e986 */ /* 0x0007e2000c101124 */
[----:B------:R-:W-:Y:S01]  /*e830*/  ISETP.LT.OR P6, PT, R0, 0xf1, !P2 ;  /* 0x000000f10000780c */ /* 0x000fe200057c1670 */
[-C--:B0-----:R-:W-:Y:S02]  /*e840*/  @!P3 IMAD R3, R159, R17.reuse, RZ ;  /* 0x000000119f03b224 */ /* 0x081fe400078e02ff */
[-C--:B--2---:R-:W-:Y:S02]  /*e850*/  @!P4 IMAD R21, R158, R17.reuse, RZ ;  /* 0x000000119e15c224 */ /* 0x084fe400078e02ff */
[-C--:B-1----:R-:W-:Y:S01]  /*e860*/  @!P5 IMAD R13, R157, R17.reuse, RZ ;  /* 0x000000119d0dd224 */ /* 0x082fe200078e02ff */
[----:B------:R0:W-:Y:S01]  /*e870*/  @!P3 STG.E.U8 desc[UR36][R10.64+0xe8], R3 ;  /* 0x0000e8030a00b986 */ /* 0x0001e2000c101124 */
[----:B------:R-:W-:Y:S02]  /*e880*/  ISETP.LT.OR P3, PT, R0, 0xf2, !P2 ;  /* 0x000000f20000780c */ /* 0x000fe40005761670 */
[-C--:B---3--:R-:W-:Y:S01]  /*e890*/  @!P1 IMAD R15, R156, R17.reuse, RZ ;  /* 0x000000119c0f9224 */ /* 0x088fe200078e02ff */
[----:B------:R1:W-:Y:S03]  /*e8a0*/  @!P4 STG.E.U8 desc[UR36][R10.64+0xe9], R21 ;  /* 0x0000e9150a00c986 */ /* 0x0003e6000c101124 */
[----:B------:R-:W-:Y:S01]  /*e8b0*/  @!P6 IMAD R23, R155, R17, RZ ;  /* 0x000000119b17e224 */ /* 0x000fe200078e02ff */
[C---:B------:R-:W-:Y:S01]  /*e8c0*/  ISETP.LT.OR P4, PT, R0.reuse, 0xf9, !P0 ;  /* 0x000000f90000780c */ /* 0x040fe20004781670 */
[----:B------:R-:W-:Y:S01]  /*e8d0*/  @!P1 STG.E.U8 desc[UR36][R4.64+0xf1], R15 ;  /* 0x0000f10f04009986 */ /* 0x000fe2000c101124 */
[----:B------:R-:W-:-:S02]  /*e8e0*/  ISETP.LT.OR P0, PT, R0, 0xfa, !P0 ;  /* 0x000000fa0000780c */ /* 0x000fc40004701670 */
[C---:B------:R-:W-:Y:S01]  /*e8f0*/  ISETP.GE.AND P1, PT, R19.reuse, 0x81, PT ;  /* 0x000000811300780c */ /* 0x040fe20003f26270 */
[----:B------:R2:W-:Y:S01]  /*e900*/  @!P5 STG.E.U8 desc[UR36][R4.64+0xf0], R13 ;  /* 0x0000f00d0400d986 */ /* 0x0005e2000c101124 */
[C---:B------:R-:W-:Y:S02]  /*e910*/  ISETP.LT.OR P5, PT, R0.reuse, 0xf9, !P2 ;  /* 0x000000f90000780c */ /* 0x040fe400057a1670 */
[C---:B------:R-:W-:Y:S01]  /*e920*/  ISETP.LT.OR P2, PT, R0.reuse, 0xfa, !P2 ;  /* 0x000000fa0000780c */ /* 0x040fe20005741670 */
[----:B------:R-:W-:Y:S01]  /*e930*/  @!P6 STG.E.U8 desc[UR36][R10.64+0xf0], R23 ;  /* 0x0000f0170a00e986 */ /* 0x000fe2000c101124 */
[----:B------:R-:W-:Y:S01]  /*e940*/  ISETP.LT.OR P6, PT, R0, 0x1, !P1 ;  /* 0x000000010000780c */ /* 0x000fe20004fc1670 */
[-C--:B0-----:R-:W-:Y:S02]  /*e950*/  @!P3 IMAD R3, R154, R17.reuse, RZ ;  /* 0x000000119a03b224 */ /* 0x081fe400078e02ff */
[-C--:B-1----:R-:W-:Y:S02]  /*e960*/  @!P4 IMAD R21, R152, R17.reuse, RZ ;  /* 0x000000119815c224 */ /* 0x082fe400078e02ff */
[----:B------:R-:W-:Y:S01]  /*e970*/  @!P0 IMAD R153, R22, R17, RZ ;  /* 0x0000001116998224 */ /* 0x000fe200078e02ff */
[----:B------:R0:W-:Y:S01]  /*e980*/  @!P3 STG.E.U8 desc[UR36][R10.64+0xf1], R3 ;  /* 0x0000f1030a00b986 */ /* 0x0001e2000c101124 */
[----:B------:R-:W-:-:S02]  /*e990*/  ISETP.GE.AND P3, PT, R19, 0x89, PT ;  /* 0x000000891300780c */ /* 0x000fc40003f66270 */
[-C--:B--2---:R-:W-:Y:S02]  /*e9a0*/  @!P5 IMAD R13, R20, R17.reuse, RZ ;  /* 0x00000011140dd224 */ /* 0x084fe400078e02ff */
[-C--:B------:R-:W-:Y:S01]  /*e9b0*/  @!P2 IMAD R15, R14, R17.reuse, RZ ;  /* 0x000000110e0fa224 */ /* 0x080fe200078e02ff */
[----:B------:R-:W-:Y:S01]  /*e9c0*/  @!P0 STG.E.U8 desc[UR36][R4.64+0xf9], R153 ;  /* 0x0000f99904008986 */ /* 0x000fe2000c101124 */
[----:B------:R-:W-:Y:S01]  /*e9d0*/  @!P6 IMAD R19, R24, R17, RZ ;  /* 0x000000111813e224 */ /* 0x000fe200078e02ff */
[C---:B------:R-:W-:Y:S02]  /*e9e0*/  ISETP.LT.OR P0, PT, R0.reuse, 0x2, !P1 ;  /* 0x000000020000780c */ /* 0x040fe40004f01670 */
[----:B------:R1:W-:Y:S01]  /*e9f0*/  @!P4 STG.E.U8 desc[UR36][R4.64+0xf8], R21 ;  /* 0x0000f8150400c986 */ /* 0x0003e2000c101124 */
[----:B------:R-:W-:-:S03]  /*ea00*/  ISETP.LT.OR P4, PT, R0, 0x1, !P3 ;  /* 0x000000010000780c */ /* 0x000fc60005f81670 */
[----:B------:R-:W-:Y:S01]  /*ea10*/  @!P5 STG.E.U8 desc[UR36][R10.64+0xf8], R13 ;  /* 0x0000f80d0a00d986 */ /* 0x000fe2000c101124 */
[----:B------:R-:W-:-:S03]  /*ea20*/  ISETP.LT.OR P5, PT, R0, 0x2, !P3 ;  /* 0x000000020000780c */ /* 0x000fc60005fa1670 */
[----:B------:R-:W-:Y:S01]  /*ea30*/  @!P2 STG.E.U8 desc[UR36][R10.64+0xf9], R15 ;  /* 0x0000f90f0a00a986 */ /* 0x000fe2000c101124 */
[----:B------:R-:W-:-:S03]  /*ea40*/  ISETP.LT.OR P2, PT, R0, 0x9, !P1 ;  /* 0x000000090000780c */ /* 0x000fc60004f41670 */
[----:B------:R-:W-:Y:S01]  /*ea50*/  @!P6 STG.E.U8 desc[UR36][R6.64], R19 ;  /* 0x000000130600e986 */ /* 0x000fe2000c101124 */
[----:B------:R-:W-:Y:S01]  /*ea60*/  ISETP.LT.OR P6, PT, R0, 0xa, !P1 ;  /* 0x0000000a0000780c */ /* 0x000fe20004fc1670 */
[-C--:B------:R-:W-:Y:S02]  /*ea70*/  @!P0 IMAD R25, R25, R17.reuse, RZ ;  /* 0x0000001119198224 */ /* 0x080fe400078e02ff */
[-C--:B0-----:R-:W-:Y:S02]  /*ea80*/  @!P4 IMAD R3, R26, R17.reuse, RZ ;  /* 0x000000111a03c224 */ /* 0x081fe400078e02ff */
[-C--:B------:R-:W-:Y:S01]  /*ea90*/  @!P5 IMAD R27, R27, R17.reuse, RZ ;  /* 0x000000111b1bd224 */ /* 0x080fe200078e02ff */
[----:B------:R-:W-:Y:S03]  /*eaa0*/  @!P0 STG.E.U8 desc[UR36][R6.64+0x1], R25 ;  /* 0x0000011906008986 */ /* 0x000fe6000c101124 */
[----:B-1----:R-:W-:Y:S01]  /*eab0*/  @!P2 IMAD R5, R28, R17, RZ ;  /* 0x000000111c05a224 */ /* 0x002fe200078e02ff */
[----:B------:R0:W-:Y:S01]  /*eac0*/  @!P4 STG.E.U8 desc[UR36][R8.64], R3 ;  /* 0x000000030800c986 */ /* 0x0001e2000c101124 */
[----:B------:R-:W-:-:S02]  /*ead0*/  ISETP.LT.OR P0, PT, R0, 0xa, !P3 ;  /* 0x0000000a0000780c */ /* 0x000fc40005f01670 */
[----:B------:R-:W-:Y:S01]  /*eae0*/  @!P6 IMAD R29, R29, R17, RZ ;  /* 0x000000111d1de224 */ /* 0x000fe200078e02ff */
[C---:B------:R-:W-:Y:S01]  /*eaf0*/  ISETP.LT.OR P4, PT, R0.reuse, 0x9, !P3 ;  /* 0x000000090000780c */ /* 0x040fe20005f81670 */
[----:B------:R-:W-:Y:S01]  /*eb00*/  @!P5 STG.E.U8 desc[UR36][R8.64+0x1], R27 ;  /* 0x0000011b0800d986 */ /* 0x000fe2000c101124 */
[----:B------:R-:W-:-:S03]  /*eb10*/  ISETP.LT.OR P5, PT, R0, 0x11, !P1 ;  /* 0x000000110000780c */ /* 0x000fc60004fa1670 */
[----:B------:R1:W-:Y:S01]  /*eb20*/  @!P2 STG.E.U8 desc[UR36][R6.64+0x8], R5 ;  /* 0x000008050600a986 */ /* 0x0003e2000c101124 */
[----:B------:R-:W-:-:S03]  /*eb30*/  ISETP.LT.OR P2, PT, R0, 0x12, !P1 ;  /* 0x000000120000780c */ /* 0x000fc60004f41670 */
[----:B------:R-:W-:Y:S01]  /*eb40*/  @!P6 STG.E.U8 desc[UR36][R6.64+0x9], R29 ;  /* 0x0000091d0600e986 */ /* 0x000fe2000c101124 */
[----:B------:R-:W-:Y:S01]  /*eb50*/  ISETP.LT.OR P6, PT, R0, 0x11, !P3 ;  /* 0x000000110000780c */ /* 0x000fe20005fc1670 */
[-C--:B------:R-:W-:Y:S02]  /*eb60*/  @!P0 IMAD R31, R31, R17.reuse, RZ ;  /* 0x000000111f1f8224 */ /* 0x080fe400078e02ff */
[-C--:B0-----:R-:W-:Y:S02]  /*eb70*/  @!P4 IMAD R3, R30, R17.reuse, RZ ;  /* 0x000000111e03c224 */ /* 0x081fe400078e02ff */
[-C--:B------:R-:W-:Y:S01]  /*eb80*/  @!P5 IMAD R11, R32, R17.reuse, RZ ;  /* 0x00000011200bd224 */ /* 0x080fe200078e02ff */
[----:B------:R-:W-:Y:S03]  /*eb90*/  @!P0 STG.E.U8 desc[UR36][R8.64+0x9], R31 ;  /* 0x0000091f08008986 */ /* 0x000fe6000c101124 */
[----:B------:R-:W-:Y:S01]  /*eba0*/  @!P2 IMAD R33, R33, R17, RZ ;  /* 0x000000112121a224 */ /* 0x000fe200078e02ff */
[----:B------:R0:W-:Y:S01]  /*ebb0*/  @!P4 STG.E.U8 desc[UR36][R8.64+0x8], R3 ;  /* 0x000008030800c986 */ /* 0x0001e2000c101124 */
[----:B------:R-:W-:-:S02]  /*ebc0*/  ISETP.LT.OR P0, PT, R0, 0x12, !P3 ;  /* 0x000000120000780c */ /* 0x000fc40005f01670 */
[----:B-1----:R-:W-:Y:S01]  /*ebd0*/  @!P6 IMAD R5, R34, R17, RZ ;  /* 0x000000112205e224 */ /* 0x002fe200078e02ff */
[C---:B------:R-:W-:Y:S01]  /*ebe0*/  ISETP.LT.OR P4, PT, R0.reuse, 0x19, !P1 ;  /* 0x000000190000780c */ /* 0x040fe20004f81670 */
[----:B------:R-:W-:Y:S01]  /*ebf0*/  @!P5 STG.E.U8 desc[UR36][R6.64+0x10], R11 ;  /* 0x0000100b0600d986 */ /* 0x000fe2000c101124 */
[----:B------:R-:W-:-:S03]  /*ec00*/  ISETP.LT.OR P5, PT, R0, 0x1a, !P1 ;  /* 0x0000001a0000780c */ /* 0x000fc60004fa1670 */
[----:B------:R-:W-:Y:S01]  /*ec10*/  @!P2 STG.E.U8 desc[UR36][R6.64+0x11], R33 ;  /* 0x000011210600a986 */ /* 0x000fe2000c101124 */
[----:B------:R-:W-:-:S03]  /*ec20*/  ISETP.LT.OR P2, PT, R0, 0x19, !P3 ;  /* 0x000000190000780c */ /* 0x000fc60005f41670 */
[----:B------:R1:W-:Y:S01]  /*ec30*/  @!P6 STG.E.U8 desc[UR36][R8.64+0x10], R5 ;  /* 0x000010050800e986 */ /* 0x0003e2000c101124 */
[----:B------:R-:W-:Y:S01]  /*ec40*/  ISETP.LT.OR P6, PT, R0, 0x1a, !P3 ;  /* 0x0000001a0000780c */ /* 0x000fe20005fc1670 */
[-C--:B------:R-:W-:Y:S02]  /*ec50*/  @!P0 IMAD R35, R35, R17.reuse, RZ ;  /* 0x0000001123238224 */ /* 0x080fe400078e02ff */
[-C--:B0-----:R-:W-:Y:S02]  /*ec60*/  @!P4 IMAD R3, R36, R17.reuse, RZ ;  /* 0x000000112403c224 */ /* 0x081fe400078e02ff */
[-C--:B------:R-:W-:Y:S01]  /*ec70*/  @!P5 IMAD R37, R37, R17.reuse, RZ ;  /* 0x000000112525d224 */ /* 0x080fe200078e02ff */
[----:B------:R-:W-:Y:S01]  /*ec80*/  @!P0 STG.E.U8 desc[UR36][R8.64+0x11], R35 ;  /* 0x0000112308008986 */ /* 0x000fe2000c101124 */
[----:B------:R-:W-:Y:S02]  /*ec90*/  ISETP.LT.OR P0, PT, R0, 0x22, !P1 ;  /* 0x000000220000780c */ /* 0x000fe40004f01670 */
[----:B-1----:R-:W-:-:S04]  /*eca0*/  @!P2 IMAD R5, R38, R17, RZ ;  /* 0x000000112605a224 */ /* 0x002fc800078e02ff */
[----:B------:R-:W-:Y:S01]  /*ecb0*/  @!P6 IMAD R39, R39, R17, RZ ;  /* 0x000000112727e224 */ /* 0x000fe200078e02ff */
[----:B------:R0:W-:Y:S01]  /*ecc0*/  @!P4 STG.E.U8 desc[UR36][R6.64+0x18], R3 ;  /* 0x000018030600c986 */ /* 0x0001e2000c101124 */
[----:B------:R-:W-:-:S03]  /*ecd0*/  ISETP.LT.OR P4, PT, R0, 0x21, !P1 ;  /* 0x000000210000780c */ /* 0x000fc60004f81670 */
        /* <DEDUP_REMOVED lines=216> */
[-C--:B0-----:R-:W-:Y:S02]  /*fa60*/  @!P4 IMAD R3, R110, R17.reuse, RZ ;  /* 0x000000116e03c224 */ /* 0x081fe400078e02ff */
[-C--:B------:R-:W-:Y:S02]  /*fa70*/  @!P0 IMAD R111, R111, R17.reuse, RZ ;  /* 0x000000116f6f8224 */ /* 0x080fe400078e02ff */
[-C--:B------:R-:W-:Y:S01]  /*fa80*/  @!P5 IMAD R11, R112, R17.reuse, RZ ;  /* 0x00000011700bd224 */ /* 0x080fe200078e02ff */
[----:B------:R0:W-:Y:S03]  /*fa90*/  @!P4 STG.E.U8 desc[UR36][R8.64+0xa8], R3 ;  /* 0x0000a8030800c986 */ /* 0x0001e6000c101124 */
[-C--:B------:R-:W-:Y:S01]  /*faa0*/  @!P2 IMAD R113, R113, R17.reuse, RZ ;  /* 0x000000117171a224 */ /* 0x080fe200078e02ff */
[----:B------:R-:W-:Y:S03]  /*fab0*/  @!P0 STG.E.U8 desc[UR36][R8.64+0xa9], R111 ;  /* 0x0000a96f08008986 */ /* 0x000fe6000c101124 */
[----:B-1----:R-:W-:Y:S01]  /*fac0*/  @!P6 IMAD R5, R114, R17, RZ ;  /* 0x000000117205e224 */ /* 0x002fe200078e02ff */
[C---:B------:R-:W-:Y:S01]  /*fad0*/  ISETP.LT.OR P0, PT, R0.reuse, 0xb2, !P3 ;  /* 0x000000b20000780c */ /* 0x040fe20005f01670 */
[----:B------:R-:W-:Y:S01]  /*fae0*/  @!P5 STG.E.U8 desc[UR36][R6.64+0xb0], R11 ;  /* 0x0000b00b0600d986 */ /* 0x000fe2000c101124 */
[----:B------:R-:W-:-:S02]  /*faf0*/  ISETP.LT.OR P5, PT, R0, 0xba, !P1 ;  /* 0x000000ba0000780c */ /* 0x000fc40004fa1670 */
[C---:B------:R-:W-:Y:S01]  /*fb00*/  ISETP.LT.OR P4, PT, R0.reuse, 0xb9, !P1 ;  /* 0x000000b90000780c */ /* 0x040fe20004f81670 */
[----:B------:R-:W-:Y:S01]  /*fb10*/  @!P2 STG.E.U8 desc[UR36][R6.64+0xb1], R113 ;  /* 0x0000b1710600a986 */ /* 0x000fe2000c101124 */
[----:B------:R-:W-:-:S03]  /*fb20*/  ISETP.LT.OR P2, PT, R0, 0xb9, !P3 ;  /* 0x000000b90000780c */ /* 0x000fc60005f41670 */
[----:B------:R1:W-:Y:S01]  /*fb30*/  @!P6 STG.E.U8 desc[UR36][R8.64+0xb0], R5 ;  /* 0x0000b0050800e986 */ /* 0x0003e2000c101124 */
[----:B------:R-:W-:-:S03]  /*fb40*/  ISETP.LT.OR P6, PT, R0, 0xba, !P3 ;  /* 0x000000ba0000780c */ /* 0x000fc60005fc1670 */
[-C--:B------:R-:W-:Y:S02]  /*fb50*/  @!P0 IMAD R115, R115, R17.reuse, RZ ;  /* 0x0000001173738224 */ /* 0x080fe400078e02ff */
[-C--:B------:R-:W-:Y:S02]  /*fb60*/  @!P5 IMAD R117, R117, R17.reuse, RZ ;  /* 0x000000117575d224 */ /* 0x080fe400078e02ff */
[-C--:B0-----:R-:W-:Y:S01]  /*fb70*/  @!P4 IMAD R3, R116, R17.reuse, RZ ;  /* 0x000000117403c224 */ /* 0x081fe200078e02ff */
[----:B------:R-:W-:Y:S01]  /*fb80*/  @!P0 STG.E.U8 desc[UR36][R8.64+0xb1], R115 ;  /* 0x0000b17308008986 */ /* 0x000fe2000c101124 */
[----:B------:R-:W-:Y:S01]  /*fb90*/  ISETP.LT.OR P0, PT, R0, 0xc1, !P1 ;  /* 0x000000c10000780c */ /* 0x000fe20004f01670 */
[----:B-1----:R-:W-:-:S03]  /*fba0*/  @!P2 IMAD R5, R118, R17, RZ ;  /* 0x000000117605a224 */ /* 0x002fc600078e02ff */
[----:B------:R-:W-:Y:S01]  /*fbb0*/  @!P6 IMAD R119, R119, R17, RZ ;  /* 0x000000117777e224 */ /* 0x000fe200078e02ff */
[----:B------:R-:W-:Y:S01]  /*fbc0*/  @!P5 STG.E.U8 desc[UR36][R6.64+0xb9], R117 ;  /* 0x0000b9750600d986 */ /* 0x000fe2000c101124 */
[----:B------:R-:W-:-:S03]  /*fbd0*/  ISETP.LT.OR P5, PT, R0, 0xc2, !P1 ;  /* 0x000000c20000780c */ /* 0x000fc60004fa1670 */
[----:B------:R0:W-:Y:S01]  /*fbe0*/  @!P4 STG.E.U8 desc[UR36][R6.64+0xb8], R3 ;  /* 0x0000b8030600c986 */ /* 0x0001e2000c101124 */
[----:B------:R-:W-:-:S03]  /*fbf0*/  ISETP.LT.OR P4, PT, R0, 0xc1, !P3 ;  /* 0x000000c10000780c */ /* 0x000fc60005f81670 */
[----:B------:R-:W-:Y:S01]  /*fc00*/  @!P6 STG.E.U8 desc[UR36][R8.64+0xb9], R119 ;  /* 0x0000b9770800e986 */ /* 0x000fe2000c101124 */
[----:B------:R-:W-:-:S03]  /*fc10*/  ISETP.LT.OR P6, PT, R0, 0xc2, !P3 ;  /* 0x000000c20000780c */ /* 0x000fc60005fc1670 */
[----:B------:R1:W-:Y:S01]  /*fc20*/  @!P2 STG.E.U8 desc[UR36][R8.64+0xb8], R5 ;  /* 0x0000b8050800a986 */ /* 0x0003e2000c101124 */
[----:B------:R-:W-:Y:S01]  /*fc30*/  ISETP.LT.OR P2, PT, R0, 0xc9, !P1 ;  /* 0x000000c90000780c */ /* 0x000fe20004f41670 */
[-C--:B------:R-:W-:Y:S02]  /*fc40*/  @!P0 IMAD R11, R120, R17.reuse, RZ ;  /* 0x00000011780b8224 */ /* 0x080fe400078e02ff */
[-C--:B------:R-:W-:Y:S02]  /*fc50*/  @!P5 IMAD R121, R121, R17.reuse, RZ ;  /* 0x000000117979d224 */ /* 0x080fe400078e02ff */
[-C--:B0-----:R-:W-:Y:S01]  /*fc60*/  @!P4 IMAD R3, R122, R17.reuse, RZ ;  /* 0x000000117a03c224 */ /* 0x081fe200078e02ff */
[----:B------:R0:W-:Y:S03]  /*fc70*/  @!P0 STG.E.U8 desc[UR36][R6.64+0xc0], R11 ;  /* 0x0000c00b06008986 */ /* 0x0001e6000c101124 */
[-C--:B------:R-:W-:Y:S01]  /*fc80*/  @!P6 IMAD R123, R123, R17.reuse, RZ ;  /* 0x000000117b7be224 */ /* 0x080fe200078e02ff */
[----:B------:R-:W-:Y:S01]  /*fc90*/  ISETP.LT.OR P0, PT, R0, 0xca, !P1 ;  /* 0x000000ca0000780c */ /* 0x000fe20004f01670 */
[----:B------:R-:W-:Y:S02]  /*fca0*/  @!P5 STG.E.U8 desc[UR36][R6.64+0xc1], R121 ;  /* 0x0000c1790600d986 */ /* 0x000fe4000c101124 */
[----:B-1----:R-:W-:Y:S01]  /*fcb0*/  @!P2 IMAD R5, R124, R17, RZ ;  /* 0x000000117c05a224 */ /* 0x002fe200078e02ff */
[C---:B------:R-:W-:Y:S01]  /*fcc0*/  ISETP.LT.OR P5, PT, R0.reuse, 0xc9, !P3 ;  /* 0x000000c90000780c */ /* 0x040fe20005fa1670 */
[----:B------:R1:W-:Y:S01]  /*fcd0*/  @!P4 STG.E.U8 desc[UR36][R8.64+0xc0], R3 ;  /* 0x0000c0030800c986 */ /* 0x0003e2000c101124 */
        /* <DEDUP_REMOVED lines=8> */
[----:B------:R-:W-:Y:S03]  /*fd60*/  @!P0 STG.E.U8 desc[UR36][R6.64+0xc9], R125 ;  /* 0x0000c97d06008986 */ /* 0x000fe6000c101124 */
[-C--:B-1----:R-:W-:Y:S01]  /*fd70*/  @!P6 IMAD R3, R128, R17.reuse, RZ ;  /* 0x000000118003e224 */ /* 0x082fe200078e02ff */
[----:B------:R0:W-:Y:S03]  /*fd80*/  @!P5 STG.E.U8 desc[UR36][R8.64+0xc8], R11 ;  /* 0x0000c80b0800d986 */ /* 0x0001e6000c101124 */
[----:B------:R-:W-:Y:S01]  /*fd90*/  @!P2 IMAD R129, R129, R17, RZ ;  /* 0x000000118181a224 */ /* 0x000fe200078e02ff */
[C---:B------:R-:W-:Y:S01]  /*fda0*/  ISETP.LT.OR P0, PT, R0.reuse, 0xd1, !P3 ;  /* 0x000000d10000780c */ /* 0x040fe20005f01670 */
[----:B------:R-:W-:Y:S01]  /*fdb0*/  @!P4 STG.E.U8 desc[UR36][R8.64+0xc9], R127 ;  /* 0x0000c97f0800c986 */ /* 0x000fe2000c101124 */
[----:B------:R-:W-:-:S02]  /*fdc0*/  ISETP.LT.OR P5, PT, R0, 0xd2, !P3 ;  /* 0x000000d20000780c */ /* 0x000fc40005fa1670 */
[C---:B------:R-:W-:Y:S01]  /*fdd0*/  ISETP.LT.OR P4, PT, R0.reuse, 0xd9, !P1 ;  /* 0x000000d90000780c */ /* 0x040fe20004f81670 */
[----:B------:R1:W-:Y:S01]  /*fde0*/  @!P6 STG.E.U8 desc[UR36][R6.64+0xd0], R3 ;  /* 0x0000d0030600e986 */ /* 0x0003e2000c101124 */
[----:B------:R-:W-:-:S03]  /*fdf0*/  ISETP.LT.OR P6, PT, R0, 0xda, !P1 ;  /* 0x000000da0000780c */ /* 0x000fc60004fc1670 */
[----:B------:R-:W-:Y:S01]  /*fe00*/  @!P2 STG.E.U8 desc[UR36][R6.64+0xd1], R129 ;  /* 0x0000d1810600a986 */ /* 0x000fe2000c101124 */
[----:B------:R-:W-:-:S03]  /*fe10*/  ISETP.LT.OR P2, PT, R0, 0xd9, !P3 ;  /* 0x000000d90000780c */ /* 0x000fc60005f41670 */
[-C--:B--2---:R-:W-:Y:S02]  /*fe20*/  @!P0 IMAD R5, R130, R17.reuse, RZ ;  /* 0x0000001182058224 */ /* 0x084fe400078e02ff */
[-C--:B------:R-:W-:Y:S02]  /*fe30*/  @!P5 IMAD R131, R131, R17.reuse, RZ ;  /* 0x000000118383d224 */ /* 0x080fe400078e02ff */
[-C--:B0-----:R-:W-:Y:S02]  /*fe40*/  @!P4 IMAD R11, R132, R17.reuse, RZ ;  /* 0x00000011840bc224 */ /* 0x081fe400078e02ff */
[-C--:B------:R-:W-:Y:S01]  /*fe50*/  @!P6 IMAD R133, R133, R17.reuse, RZ ;  /* 0x000000118585e224 */ /* 0x080fe200078e02ff */
[----:B------:R0:W-:Y:S03]  /*fe60*/  @!P0 STG.E.U8 desc[UR36][R8.64+0xd0], R5 ;  /* 0x0000d00508008986 */ /* 0x0001e6000c101124 */
[----:B-1----:R-:W-:Y:S01]  /*fe70*/  @!P2 IMAD R3, R134, R17, RZ ;  /* 0x000000118603a224 */ /* 0x002fe200078e02ff */
[----:B------:R-:W-:Y:S01]  /*fe80*/  @!P5 STG.E.U8 desc[UR36][R8.64+0xd1], R131 ;  /* 0x0000d1830800d986 */ /* 0x000fe2000c101124 */
[----:B------:R-:W-:-:S02]  /*fe90*/  ISETP.LT.OR P0, PT, R0, 0xda, !P3 ;  /* 0x000000da0000780c */ /* 0x000fc40005f01670 */
        /* <DEDUP_REMOVED lines=14> */
[----:B------:R-:W-:Y:S01]  /*ff80*/  @!P4 STG.E.U8 desc[UR36][R6.64+0xe1], R137 ;  /* 0x0000e1890600c986 */ /* 0x000fe2000c101124 */
[----:B------:R-:W-:-:S02]  /*ff90*/  ISETP.LT.OR P0, PT, R0, 0xe9, !P1 ;  /* 0x000000e90000780c */ /* 0x000fc40004f01670 */
[C---:B------:R-:W-:Y:S01]  /*ffa0*/  ISETP.LT.OR P4, PT, R0.reuse, 0xea, !P1 ;  /* 0x000000ea0000780c */ /* 0x040fe20004f81670 */
[----:B------:R1:W-:Y:S01]  /*ffb0*/  @!P6 STG.E.U8 desc[UR36][R8.64+0xe0], R11 ;  /* 0x0000e00b0800e986 */ /* 0x0003e2000c101124 */
[C---:B------:R-:W-:Y:S02]  /*ffc0*/  ISETP.LT.OR P6, PT, R0.reuse, 0xe9, !P3 ;  /* 0x000000e90000780c */ /* 0x040fe40005fc1670 */
[C---:B------:R-:W-:Y:S01]  /*ffd0*/  ISETP.LT.OR P5, PT, R0.reuse, 0xea, !P3 ;  /* 0x000000ea0000780c */ /* 0x040fe20005fa1670 */
[----:B------:R-:W-:Y:S01]  /*ffe0*/  @!P2 STG.E.U8 desc[UR36][R8.64+0xe1], R139 ;  /* 0x0000e18b0800a986 */ /* 0x000fe2000c101124 */
[----:B------:R-:W-:-:S05]  /*fff0*/  ISETP.LT.OR P2, PT, R0, 0xf1, !P1 ;  /* 0x000000f10000780c */ /* 0x000fca0004f41670 */
[-C--:B--2---:R-:W-:Y:S02]  /*10000*/  @!P0 IMAD R3, R140, R17.reuse, RZ ;  /* 0x000000118c038224 */ /* 0x084fe400078e02ff */
[-C--:B------:R-:W-:Y:S02]  /*10010*/  @!P4 IMAD R141, R141, R17.reuse, RZ ;  /* 0x000000118d8dc224 */ /* 0x080fe400078e02ff */
[-C--:B0-----:R-:W-:Y:S02]  /*10020*/  @!P6 IMAD R5, R142, R17.reuse, RZ ;  /* 0x000000118e05e224 */ /* 0x081fe400078e02ff */
[-C--:B------:R-:W-:Y:S02]  /*10030*/  @!P5 IMAD R143, R143, R17.reuse, RZ ;  /* 0x000000118f8fd224 */ /* 0x080fe400078e02ff */
[----:B-1----:R-:W-:Y:S01]  /*10040*/  @!P2 IMAD R11, R144, R17, RZ ;  /* 0x00000011900ba224 */ /* 0x002fe200078e02ff */
[----:B------:R0:W-:Y:S01]  /*10050*/  @!P0 STG.E.U8 desc[UR36][R6.64+0xe8], R3 ;  /* 0x0000e80306008986 */ /* 0x0001e2000c101124 */
[----:B------:R-:W-:-:S03]  /*10060*/  ISETP.LT.OR P0, PT, R0, 0xf2, !P1 ;  /* 0x000000f20000780c */ /* 0x000fc60004f01670 */
[----:B------:R-:W-:Y:S01]  /*10070*/  @!P4 STG.E.U8 desc[UR36][R6.64+0xe9], R141 ;  /* 0x0000e98d0600c986 */ /* 0x000fe2000c101124 */
[----:B------:R-:W-:-:S03]  /*10080*/  ISETP.LT.OR P4, PT, R0, 0xf1, !P3 ;  /* 0x000000f10000780c */ /* 0x000fc60005f81670 */
[----:B------:R-:W-:Y:S01]  /*10090*/  @!P6 STG.E.U8 desc[UR36][R8.64+0xe8], R5 ;  /* 0x0000e8050800e986 */ /* 0x000fe2000c101124 */
[----:B------:R-:W-:-:S03]  /*100a0*/  ISETP.LT.OR P6, PT, R0, 0xf2, !P3 ;  /* 0x000000f20000780c */ /* 0x000fc60005fc1670 */
[----:B------:R-:W-:Y:S01]  /*100b0*/  @!P5 STG.E.U8 desc[UR36][R8.64+0xe9], R143 ;  /* 0x0000e98f0800d986 */ /* 0x000fe2000c101124 */
[----:B------:R-:W-:-:S03]  /*100c0*/  ISETP.LT.OR P5, PT, R0, 0xf9, !P3 ;  /* 0x000000f90000780c */ /* 0x000fc60005fa1670 */
[----:B------:R1:W-:Y:S01]  /*100d0*/  @!P2 STG.E.U8 desc[UR36][R6.64+0xf0], R11 ;  /* 0x0000f00b0600a986 */ /* 0x0003e2000c101124 */
[C---:B------:R-:W-:Y:S02]  /*100e0*/  ISETP.LT.OR P2, PT, R0.reuse, 0xf9, !P1 ;  /* 0x000000f90000780c */ /* 0x040fe40004f41670 */
[C---:B------:R-:W-:Y:S02]  /*100f0*/  ISETP.LT.OR P1, PT, R0.reuse, 0xfa, !P1 ;  /* 0x000000fa0000780c */ /* 0x040fe40004f21670 */
[----:B------:R-:W-:Y:S01]  /*10100*/  ISETP.LT.OR P3, PT, R0, 0xfa, !P3 ;  /* 0x000000fa0000780c */ /* 0x000fe20005f61670 */
[-C--:B------:R-:W-:Y:S02]  /*10110*/  @!P0 IMAD R145, R145, R17.reuse, RZ ;  /* 0x0000001191918224 */ /* 0x080fe400078e02ff */
[-C--:B0-----:R-:W-:Y:S02]  /*10120*/  @!P4 IMAD R3, R146, R17.reuse, RZ ;  /* 0x000000119203c224 */ /* 0x081fe400078e02ff */
[----:B------:R-:W-:-:S02]  /*10130*/  @!P6 IMAD R147, R147, R17, RZ ;  /* 0x000000119393e224 */ /* 0x000fc400078e02ff */
[-C--:B-1----:R-:W-:Y:S02]  /*10140*/  @!P5 IMAD R11, R150, R17.reuse, RZ ;  /* 0x00000011960bd224 */ /* 0x082fe400078e02ff */
[-C--:B------:R-:W-:Y:S02]  /*10150*/  @!P2 IMAD R5, R148, R17.reuse, RZ ;  /* 0x000000119405a224 */ /* 0x080fe400078e02ff */
[-C--:B------:R-:W-:Y:S02]  /*10160*/  @!P1 IMAD R149, R149, R17.reuse, RZ ;  /* 0x0000001195959224 */ /* 0x080fe400078e02ff */
[----:B------:R-:W-:Y:S01]  /*10170*/  @!P3 IMAD R151, R151, R17, RZ ;  /* 0x000000119797b224 */ /* 0x000fe200078e02ff */
[----:B------:R0:W-:Y:S04]  /*10180*/  @!P0 STG.E.U8 desc[UR36][R6.64+0xf1], R145 ;  /* 0x0000f19106008986 */ /* 0x0001e8000c101124 */
[----:B------:R0:W-:Y:S04]  /*10190*/  @!P4 STG.E.U8 desc[UR36][R8.64+0xf0], R3 ;  /* 0x0000f0030800c986 */ /* 0x0001e8000c101124 */
[----:B------:R0:W-:Y:S04]  /*101a0*/  @!P6 STG.E.U8 desc[UR36][R8.64+0xf1], R147 ;  /* 0x0000f1930800e986 */ /* 0x0001e8000c101124 */
[----:B------:R0:W-:Y:S04]  /*101b0*/  @!P2 STG.E.U8 desc[UR36][R6.64+0xf8], R5 ;  /* 0x0000f8050600a986 */ /* 0x0001e8000c101124 */
[----:B------:R0:W-:Y:S04]  /*101c0*/  @!P1 STG.E.U8 desc[UR36][R6.64+0xf9], R149 ;  /* 0x0000f99506009986 */ /* 0x0001e8000c101124 */
[----:B------:R0:W-:Y:S04]  /*101d0*/  @!P5 STG.E.U8 desc[UR36][R8.64+0xf8], R11 ;  /* 0x0000f80b0800d986 */ /* 0x0001e8000c101124 */
[----:B------:R0:W-:Y:S02]  /*101e0*/  @!P3 STG.E.U8 desc[UR36][R8.64+0xf9], R151 ;  /* 0x0000f9970800b986 */ /* 0x0001e4000c101124 */
.L_x_543:
[----:B------:R-:W-:Y:S05]  /*101f0*/  BSYNC B0 ;  /* 0x0000000000007941 */ /* 0x000fea0003800000 */
.L_x_29:
[----:B0-----:R-:W2:Y:S04]  /*10200*/  LDL.LU R3, [R1+0x200] ;  /* 0x0002000001037983 */ /* 0x001ea80000300800 */
[----:B------:R-:W2:Y:S01]  /*10210*/  LDL.LU R2, [R1+0x204] ;  /* 0x0002040001027983 */ /* 0x000ea20000300800 */
[----:B------:R-:W-:Y:S01]  /*10220*/  ULDC UR4, c[0x0][0xc] ;  /* 0x0000030000047ab9 */ /* 0x000fe20000000800 */
[----:B------:R-:W-:Y:S01]  /*10230*/  ULDC UR5, c[0x0][0x10] ;  /* 0x0000040000057ab9 */ /* 0x000fe20000000800 */
[----:B------:R-:W2:Y:S01]  /*10240*/  LDC R5, c[0x0][0x14] ;  /* 0x00000500ff057b82 */ /* 0x000ea20000000800 */
[----:B------:R-:W-:Y:S01]  /*10250*/  UIMAD.WIDE.U32 UR4, UR4, UR5, URZ ;  /* 0x00000005040472a5 */ /* 0x000fe2000f8e003f */
[----:B------:R-:W-:Y:S01]  /*10260*/  PRMT R0, RZ, 0x7610, R0 ;  /* 0x00007610ff007816 */ /* 0x000fe20000000000 */
[----:B------:R-:W-:Y:S01]  /*10270*/  UMOV UR41, 0xffffffff ;  /* 0xffffffff00297882 */ /* 0x000fe20000000000 */
[----:B------:R-:W-:-:S03]  /*10280*/  UMOV UR44, 0xffffffff ;  /* 0xffffffff002c7882 */ /* 0x000fc60000000000 */
[----:B--2---:R-:W-:-:S04]  /*10290*/  IMAD.WIDE.U32 R2, R5, UR4, R2 ;  /* 0x0000000405027c25 */ /* 0x004fc8000f8e0002 */
[----:B------:R-:W-:Y:S01]  /*102a0*/  IMAD R5, R5, UR5, RZ ;  /* 0x0000000505057c24 */ /* 0x000fe2000f8e02ff */
[----:B------:R-:W-:Y:S01]  /*102b0*/  ULDC.64 UR4, c[0x0][0x650] ;  /* 0x0001940000047ab9 */ /* 0x000fe20000000a00 */
[----:B-1-3--:R-:W-:Y:S01]  /*102c0*/  IMAD.MOV.U32 R6, RZ, RZ, R2 ;  /* 0x000000ffff067224 */ /* 0x00afe200078e0002 */
[----:B------:R-:W-:Y:S01]  /*102d0*/  ISETP.GE.U32.AND P0, PT, R2, UR4, PT ;  /* 0x0000000402007c0c */ /* 0x000fe2000bf06070 */
[----:B------:R-:W-:-:S05]  /*102e0*/  IMAD.IADD R4, R3, 0x1, R5 ;  /* 0x0000000103047824 */ /* 0x000fca00078e0205 */
[----:B------:R0:W-:Y:S01]  /*102f0*/  STL [R1+0x200], R4 ;  /* 0x0002000401007387 */ /* 0x0001e20000100800 */
[----:B------:R-:W-:-:S03]  /*10300*/  ISETP.GE.U32.AND.EX P0, PT, R4, UR5, PT, P0 ;  /* 0x0000000504007c0c */ /* 0x000fc6000bf06100 */
[----:B------:R0:W-:Y:S10]  /*10310*/  STL [R1+0x204], R6 ;  /* 0x0002040601007387 */ /* 0x0001f40000100800 */
[----:B0-----:R-:W-:Y:S05]  /*10320*/  @P0 BRA `(.L_x_544) ;  /* 0x0000000400880947 */ /* 0x001fea0003800000 */
[----:B------:R-:W0:Y:S01]  /*10330*/  S2UR UR6, SR_CTAID.X ;  /* 0x00000000000679c3 */ /* 0x000e220000002500 */
[----:B------:R-:W-:Y:S01]  /*10340*/  ULDC.64 UR12, c[0x0][0x628] ;  /* 0x00018a00000c7ab9 */ /* 0x000fe20000000a00 */
[----:B------:R-:W-:Y:S01]  /*10350*/  ULDC UR4, c[0x0][0x150] ;  /* 0x0000540000047ab9 */ /* 0x000fe20000000800 */
[----:B------:R-:W-:Y:S01]  /*10360*/  ISETP.NE.U32.AND P0, PT, RZ, UR12, PT ;  /* 0x0000000cff007c0c */ /* 0x000fe2000bf05070 */
[----:B------:R-:W-:Y:S01]  /*10370*/  ULDC UR15, c[0x0][0x630] ;  /* 0x00018c00000f7ab9 */ /* 0x000fe20000000800 */
[----:B------:R-:W-:Y:S01]  /*10380*/  R2UR UR16, R6 ;  /* 0x00000000061072ca */ /* 0x000fe200000e0000 */
[----:B------:R-:W-:Y:S01]  /*10390*/  ULDC UR19, c[0x0][0x154] ;  /* 0x0000550000137ab9 */ /* 0x000fe20000000800 */
[----:B------:R-:W-:Y:S01]  /*103a0*/  ISETP.NE.AND.EX P0, PT, RZ, UR13, PT, P0 ;  /* 0x0000000dff007c0c */ /* 0x000fe2000bf05300 */
[----:B------:R-:W1:Y:S01]  /*103b0*/  S2UR UR18, SR_CTAID.Y ;  /* 0x00000000001279c3 */ /* 0x000e620000002600 */
[----:B------:R-:W-:Y:S02]  /*103c0*/  R2UR UR17, R4 ;  /* 0x00000000041172ca */ /* 0x000fe400000e0000 */
[----:B------:R-:W-:-:S02]  /*103d0*/  R2UR UR10, R6 ;  /* 0x00000000060a72ca */ /* 0x000fc400000e0000 */
[----:B------:R-:W-:Y:S02]  /*103e0*/  R2UR UR11, R4 ;  /* 0x00000000040b72ca */ /* 0x000fe400000e0000 */
[----:B0-----:R-:W-:-:S05]  /*103f0*/  I2FP.F32.U32 R0, UR6 ;  /* 0x0000000600007c45 */ /* 0x001fca0008201000 */
[----:B------:R-:W-:-:S04]  /*10400*/  FMUL R0, R0, UR4 ;  /* 0x0000000400007c20 */ /* 0x000fc80008400000 */
[----:B------:R0:W2:Y:S01]  /*10410*/  F2I.U32.TRUNC.NTZ R2, R0 ;  /* 0x0000000000027305 */ /* 0x0000a2000020f000 */
[----:B-1----:R-:W-:Y:S05]  /*10420*/  @!P0 BRA `(.L_x_545) ;  /* 0x0000000000308947 */ /* 0x002fea0003800000 */
        /* <DEDUP_REMOVED lines=12> */
.L_x_545:
[----:B------:R-:W-:Y:S01]  /*104f0*/  USHF.R.U64 UR44, UR10, UR15, UR11 ;  /* 0x0000000f0a2c7299 */ /* 0x000fe2000800120b */
[----:B0-----:R-:W-:Y:S01]  /*10500*/  I2FP.F32.U32 R0, UR18 ;  /* 0x0000001200007c45 */ /* 0x001fe20008201000 */
[----:B------:R-:W-:Y:S02]  /*10510*/  USHF.R.U32.HI UR4, URZ, UR15, UR11 ;  /* 0x0000000f3f047299 */ /* 0x000fe4000801160b */
        /* <DEDUP_REMOVED lines=8> */
[----:B------:R-:W-:Y:S01]  /*105a0*/  UIMAD.WIDE.U32 UR8, UR10, UR12, UR8 ;  /* 0x0000000c0a0872a5 */ /* 0x000fe2000f8e0008 */
[----:B--2---:R-:W-:Y:S01]  /*105b0*/  R2UR UR12, R2 ;  /* 0x00000000020c72ca */ /* 0x004fe200000e0000 */
[----:B------:R-:W-:Y:S01]  /*105c0*/  UIMAD UR10, UR10, UR13, UR4 ;  /* 0x0000000d0a0a72a4 */ /* 0x000fe2000f8e0204 */
[----:B------:R-:W-:Y:S01]  /*105d0*/  ULDC UR11, c[0x0][0x618] ;  /* 0x00018600000b7ab9 */ /* 0x000fe20000000800 */
[----:B------:R-:W-:Y:S02]  /*105e0*/  ULDC UR21, c[0x0][0x658] ;  /* 0x0001960000157ab9 */ /* 0x000fe40000000800 */
[----:B------:R-:W-:Y:S01]  /*105f0*/  UIADD3 UR9, UR9, UR10, URZ ;  /* 0x0000000a09097290 */ /* 0x000fe2000fffe03f */
[----:B------:R-:W-:Y:S01]  /*10600*/  UMOV UR15, 0xffffffff ;  /* 0xffffffff000f7882 */ /* 0x000fe20000000000 */
[----:B------:R-:W-:Y:S01]  /*10610*/  ULDC.64 UR4, c[0x0][0x640] ;  /* 0x0001900000047ab9 */ /* 0x000fe20000000a00 */
[----:B------:R-:W-:Y:S01]  /*10620*/  USHF.L.U32 UR15, UR15, UR21, URZ ;  /* 0x000000150f0f7299 */ /* 0x000fe2000800063f */
[----:B------:R-:W-:Y:S01]  /*10630*/  ISETP.NE.U32.AND P0, PT, RZ, UR4, PT ;  /* 0x00000004ff007c0c */ /* 0x000fe2000bf05070 */
[----:B------:R-:W-:-:S02]  /*10640*/  USHF.R.U64 UR16, UR8, UR11, UR9 ;  /* 0x0000000b08107299 */ /* 0x000fc40008001209 */
[----:B------:R-:W-:Y:S01]  /*10650*/  USHF.R.U32.HI UR8, URZ, UR11, UR9 ;  /* 0x0000000b3f087299 */ /* 0x000fe20008011609 */
[----:B0-----:R-:W-:Y:S01]  /*10660*/  R2UR UR14, R0 ;  /* 0x00000000000e72ca */ /* 0x001fe200000e0000 */
[----:B------:R-:W-:Y:S01]  /*10670*/  ULDC UR17, c[0x0][0x608] ;  /* 0x0001820000117ab9 */ /* 0x000fe20000000800 */
[----:B------:R-:W-:Y:S01]  /*10680*/  ULOP3.LUT UR42, URZ, UR15, URZ, 0x33, !UPT ;  /* 0x0000000f3f2a7292 */ /* 0x000fe2000f8e333f */
[----:B------:R-:W-:Y:S01]  /*10690*/  ISETP.NE.AND.EX P0, PT, RZ, UR5, PT, P0 ;  /* 0x00000005ff007c0c */ /* 0x000fe2000bf05300 */
[----:B------:R-:W-:Y:S02]  /*106a0*/  USHF.R.U64 UR15, UR16, UR17, UR8 ;  /* 0x00000011100f7299 */ /* 0x000fe40008001208 */
[----:B------:R-:W-:Y:S02]  /*106b0*/  USHF.R.U32.HI UR8, URZ, UR17, UR8 ;  /* 0x000000113f087299 */ /* 0x000fe40008011608 */
[----:B------:R-:W-:Y:S02]  /*106c0*/  UIADD3 UR12, -UR12, URZ, URZ ;  /* 0x0000003f0c0c7290 */ /* 0x000fe4000fffe13f */
[----:B------:R-:W-:Y:S01]  /*106d0*/  USHF.R.U64 UR17, UR15, UR21, UR8 ;  /* 0x000000150f117299 */ /* 0x000fe20008001208 */
[----:B------:R-:W-:Y:S01]  /*106e0*/  UMOV UR19, 0x1 ;  /* 0x0000000100137882 */ /* 0x000fe20000000000 */
[----:B------:R-:W-:Y:S01]  /*106f0*/  ULDC UR13, c[0x0][0x144] ;  /* 0x00005100000d7ab9 */ /* 0x000fe20000000800 */
[----:B------:R-:W-:Y:S01]  /*10700*/  ULDC UR7, c[0x0][0x600] ;  /* 0x0001800000077ab9 */ /* 0x000fe20000000800 */
[----:B------:R-:W-:-:S02]  /*10710*/  USHF.L.U32 UR24, UR19, UR21, URZ ;  /* 0x0000001513187299 */ /* 0x000fc4000800063f */
[----:B------:R-:W-:Y:S02]  /*10720*/  USHF.R.U32.HI UR8, URZ, UR21, UR8 ;  /* 0x000000153f087299 */ /* 0x000fe40008011608 */
[----:B------:R-:W-:Y:S02]  /*10730*/  UIMAD UR21, UR13, UR12, UR6 ;  /* 0x0000000c0d1572a4 */ /* 0x000fe4000f8e0206 */
[----:B------:R-:W-:Y:S02]  /*10740*/  UIADD3 UR20, UR7, -0x1, URZ ;  /* 0xffffffff07147890 */ /* 0x000fe4000fffe03f */
[----:B------:R-:W-:Y:S01]  /*10750*/  UIADD3 UR19, -UR14, URZ, URZ ;  /* 0x0000003f0e137290 */ /* 0x000fe2000fffe13f */
        /* <DEDUP_REMOVED lines=17> */
.L_x_546:
[----:B------:R-:W-:Y:S01]  /*10870*/  UISETP.NE.AND UP0, UPT, UR46, URZ, UPT ;  /* 0x0000003f2e00728c */ /* 0x000fe2000bf05270 */
[----:B------:R-:W-:Y:S01]  /*10880*/  IMAD.MOV.U32 R0, RZ, RZ, 0x1 ;  /* 0x00000001ff007424 */ /* 0x000fe200078e00ff */
[----:B------:R-:W-:Y:S02]  /*10890*/  USHF.R.U64 UR4, UR6, UR22, UR8 ;  /* 0x0000001606047299 */ /* 0x000fe40008001208 */
[----:B------:R-:W-:Y:S02]  /*108a0*/  ULOP3.LUT UR42, UR15, UR42, URZ, 0xc0, !UPT ;  /* 0x0000002a0f2a7292 */ /* 0x000fe4000f8ec03f */
[----:B------:R-:W-:Y:S02]  /*108b0*/  UIADD3 UR5, -UR4, URZ, URZ ;  /* 0x0000003f04057290 */ /* 0x000fe4000fffe13f */
[----:B------:R-:W-:Y:S02]  /*108c0*/  UIMAD UR42, UR24, UR4, UR42 ;  /* 0x00000004182a72a4 */ /* 0x000fe4000f8e022a */
[----:B------:R-:W-:-:S02]  /*108d0*/  ULOP3.LUT UR16, UR16, UR20, URZ, 0xc0, !UPT ;  /* 0x0000001410107292 */ /* 0x000fc4000f8ec03f */
[----:B------:R-:W-:Y:S02]  /*108e0*/  @UP0 UIMAD UR21, UR25, UR19, UR18 ;  /* 0x00000013191502a4 */ /* 0x000fe4000f8e0212 */
[----:B------:R-:W-:-:S03]  /*108f0*/  UIMAD UR4, UR5, UR23, UR17 ;  /* 0x00000017050472a4 */ /* 0x000fc6000f8e0211 */
[----:B------:R-:W-:Y:S01]  /*10900*/  ULDC UR5, c[0x0][0x610] ;  /* 0x0001840000057ab9 */ /* 0x000fe20000000800 */
[----:B------:R-:W-:Y:S02]  /*10910*/  UIMAD UR4, UR4, UR7, UR16 ;  /* 0x00000007040472a4 */ /* 0x000fe4000f8e0210 */
[----:B------:R-:W-:-:S04]  /*10920*/  UIMAD UR42, UR42, UR5, UR21 ;  /* 0x000000052a2a72a4 */ /* 0x000fc8000f8e0215 */
[----:B------:R-:W-:Y:S02]  /*10930*/  USEL UR41, UR4, UR42, !UP0 ;  /* 0x0000002a04297287 */ /* 0x000fe4000c000000 */
[----:B------:R-:W-:-:S12]  /*10940*/  USEL UR42, UR42, UR4, !UP0 ;  /* 0x000000042a2a7287 */ /* 0x000fd8000c000000 */
.L_x_544:
[----:B------:R-:W-:-:S13]  /*10950*/  LOP3.LUT P0, RZ, R0, 0xff, RZ, 0xc0, !PT ;  /* 0x000000ff00ff7812 */ /* 0x000fda000780c0ff */
[----:B------:R-:W-:Y:S05]  /*10960*/  @P0 BRA `(.L_x_547) ;  /* 0xffffff0800440947 */ /* 0x000fea000383ffff */
[----:B------:R-:W-:Y:S05]  /*10970*/  EXIT ;  /* 0x000000000000794d */ /* 0x000fea0003800000 */
.L_x_4:
[----:B------:R-:W2:Y:S01]  /*10980*/  LDL R5, [R1+0x204] ;  /* 0x0002040001057983 */ /* 0x000ea20000100800 */
[----:B------:R-:W-:-:S03]  /*10990*/  ULDC.64 UR8, c[0x0][0x650] ;  /* 0x0001940000087ab9 */ /* 0x000fc60000000a00 */
[----:B------:R-:W3:Y:S01]  /*109a0*/  LDL R4, [R1+0x200] ;  /* 0x0002000001047983 */ /* 0x000ee20000100800 */
[----:B------:R-:W-:Y:S01]  /*109b0*/  PRMT R0, RZ, 0x7610, R0 ;  /* 0x00007610ff007816 */ /* 0x000fe20000000000 */
[----:B------:R-:W-:Y:S02]  /*109c0*/  IMAD.MOV.U32 R3, RZ, RZ, -0x1 ;  /* 0xffffffffff037424 */ /* 0x000fe400078e00ff */
[----:B------:R-:W-:Y:S02]  /*109d0*/  IMAD.MOV.U32 R2, RZ, RZ, -0x1 ;  /* 0xffffffffff027424 */ /* 0x000fe400078e00ff */
[----:B------:R-:W-:Y:S01]  /*109e0*/  IMAD.MOV.U32 R9, RZ, RZ, -0x1 ;  /* 0xffffffffff097424 */ /* 0x000fe200078e00ff */
[----:B--2---:R-:W-:-:S04]  /*109f0*/  ISETP.GE.U32.AND P0, PT, R5, UR8, PT ;  /* 0x0000000805007c0c */ /* 0x004fc8000bf06070 */
[----:B---3--:R-:W-:-:S13]  /*10a00*/  ISETP.GE.U32.AND.EX P0, PT, R4, UR9, PT, P0 ;  /* 0x0000000904007c0c */ /* 0x008fda000bf06100 */
[----:B------:R-:W-:Y:S05]  /*10a10*/  @P0 BRA `(.L_x_548) ;  /* 0x00000004008c0947 */ /* 0x000fea0003800000 */
[----:B------:R-:W-:Y:S01]  /*10a20*/  I2FP.F32.U32 R0, UR4 ;  /* 0x0000000400007c45 */ /* 0x000fe20008201000 */
[----:B0-----:R-:W-:Y:S01]  /*10a30*/  ULDC.64 UR16, c[0x0][0x628] ;  /* 0x00018a0000107ab9 */ /* 0x001fe20000000a00 */
        /* <DEDUP_REMOVED lines=24> */
.L_x_549:
        /* <DEDUP_REMOVED lines=24> */
[----:B------:R-:W-:Y:S01]  /*10d40*/  UMOV UR19, 0x1 ;  /* 0x0000000100137882 */ /* 0x000fe20000000000 */
[----:B------:R-:W-:Y:S01]  /*10d50*/  ULDC UR20, c[0x0][0x608] ;  /* 0x0001820000147ab9 */ /* 0x000fe20000000800 */
[----:B------:R-:W-:Y:S01]  /*10d60*/  USHF.L.U32 UR26, UR19, UR23, URZ ;  /* 0x00000017131a7299 */ /* 0x000fe2000800063f */
[----:B------:R-:W-:Y:S01]  /*10d70*/  ISETP.NE.AND.EX P0, PT, RZ, UR9, PT, P0 ;  /* 0x00000009ff007c0c */ /* 0x000fe2000bf05300 */
[----:B------:R-:W-:Y:S02]  /*10d80*/  USHF.R.U64 UR19, UR18, UR20, UR11 ;  /* 0x0000001412137299 */ /* 0x000fe4000800120b */
[----:B------:R-:W-:Y:S02]  /*10d90*/  USHF.R.U32.HI UR11, URZ, UR20, UR11 ;  /* 0x000000143f0b7299 */ /* 0x000fe4000801160b */
[----:B------:R-:W-:-:S02]  /*10da0*/  UIADD3 UR15, -UR15, URZ, URZ ;  /* 0x0000003f0f0f7290 */ /* 0x000fc4000fffe13f */
[----:B------:R-:W-:Y:S01]  /*10db0*/  USHF.R.U64 UR20, UR19, UR23, UR11 ;  /* 0x0000001713147299 */ /* 0x000fe2000800120b */
[----:B------:R-:W-:Y:S01]  /*10dc0*/  ULDC UR16, c[0x0][0x144] ;  /* 0x0000510000107ab9 */ /* 0x000fe20000000800 */
[----:B------:R-:W-:Y:S01]  /*10dd0*/  ULDC UR6, c[0x0][0x600] ;  /* 0x0001800000067ab9 */ /* 0x000fe20000000800 */
[----:B------:R-:W-:Y:S02]  /*10de0*/  USHF.R.U32.HI UR11, URZ, UR23, UR11 ;  /* 0x000000173f0b7299 */ /* 0x000fe4000801160b */
[----:B------:R-:W-:Y:S02]  /*10df0*/  UIMAD UR23, UR16, UR15, UR4 ;  /* 0x0000000f101772a4 */ /* 0x000fe4000f8e0204 */
[----:B------:R-:W-:Y:S02]  /*10e00*/  UIADD3 UR22, UR6, -0x1, URZ ;  /* 0xffffffff06167890 */ /* 0x000fe4000fffe03f */
[----:B------:R-:W-:Y:S02]  /*10e10*/  ULOP3.LUT UR27, URZ, UR13, URZ, 0x33, !UPT ;  /* 0x0000000d3f1b7292 */ /* 0x000fe4000f8e333f */
        /* <DEDUP_REMOVED lines=18> */
.L_x_550:
[----:B------:R-:W-:Y:S01]  /*10f40*/  UISETP.NE.AND UP0, UPT, UR46, URZ, UPT ;  /* 0x0000003f2e00728c */ /* 0x000fe2000bf05270 */
[----:B------:R-:W-:Y:S01]  /*10f50*/  IMAD.MOV.U32 R0, RZ, RZ, 0x1 ;  /* 0x00000001ff007424 */ /* 0x000fe200078e00ff */
[----:B------:R-:W-:Y:S01]  /*10f60*/  USHF.R.U64 UR8, UR4, UR24, UR11 ;  /* 0x0000001804087299 */ /* 0x000fe2000800120b */
[----:B------:R-:W-:Y:S01]  /*10f70*/  IMAD.U32 R9, RZ, RZ, UR5 ;  /* 0x00000005ff097e24 */ /* 0x000fe2000f8e00ff */
[----:B------:R-:W-:Y:S02]  /*10f80*/  ULOP3.LUT UR4, UR19, UR27, URZ, 0xc0, !UPT ;  /* 0x0000001b13047292 */ /* 0x000fe4000f8ec03f */
[----:B------:R-:W-:Y:S02]  /*10f90*/  ULOP3.LUT UR18, UR18, UR22, URZ, 0xc0, !UPT ;  /* 0x0000001612127292 */ /* 0x000fe4000f8ec03f */
[----:B------:R-:W-:-:S03]  /*10fa0*/  UIMAD UR4, UR26, UR8, UR4 ;  /* 0x000000081a0472a4 */ /* 0x000fc6000f8e0204 */
[----:B------:R-:W-:Y:S02]  /*10fb0*/  @UP0 UIMAD UR23, UR28, UR21, UR7 ;  /* 0x000000151c1702a4 */ /* 0x000fe4000f8e0207 */
[----:B------:R-:W-:-:S03]  /*10fc0*/  UIADD3 UR7, -UR8, URZ, URZ ;  /* 0x0000003f08077290 */ /* 0x000fc6000fffe13f */
[----:B------:R-:W-:Y:S01]  /*10fd0*/  ULDC UR8, c[0x0][0x610] ;  /* 0x0001840000087ab9 */ /* 0x000fe20000000800 */
[----:B------:R-:W-:Y:S02]  /*10fe0*/  UIMAD UR7, UR7, UR25, UR20 ;  /* 0x00000019070772a4 */ /* 0x000fe4000f8e0214 */
[----:B------:R-:W-:Y:S02]  /*10ff0*/  UIMAD UR4, UR4, UR8, UR23 ;  /* 0x00000008040472a4 */ /* 0x000fe4000f8e0217 */
[----:B------:R-:W-:-:S04]  /*11000*/  UIMAD UR7, UR7, UR6, UR18 ;  /* 0x00000006070772a4 */ /* 0x000fc8000f8e0212 */
[----:B------:R-:W-:Y:S02]  /*11010*/  USEL UR6, UR7, UR4, !UP0 ;  /* 0x0000000407067287 */ /* 0x000fe4000c000000 */
[----:B------:R-:W-:-:S04]  /*11020*/  USEL UR4, UR4, UR7, !UP0 ;  /* 0x0000000704047287 */ /* 0x000fc8000c000000 */
[----:B------:R-:W-:Y:S02]  /*11030*/  IMAD.U32 R2, RZ, RZ, UR6 ;  /* 0x00000006ff027e24 */ /* 0x000fe4000f8e00ff */
[----:B------:R-:W-:-:S07]  /*11040*/  IMAD.U32 R3, RZ, RZ, UR4 ;  /* 0x00000004ff037e24 */ /* 0x000fce000f8e00ff */
.L_x_548:
[----:B------:R-:W-:-:S08]  /*11050*/  NOP ;  /* 0x0000000000007918 */ /* 0x000fd00000000000 */
[----:B0-----:R-:W0:-:S00]  /*11060*/  USETMAXREG.DEALLOC.CTAPOOL 0x18 ;  /* 0x00000018000079c8 */ /* 0x001e0000080e0500 */
[----:B------:R-:W-:-:S13]  /*11070*/  ISETP.NE.AND P0, PT, RZ, UR10, PT ;  /* 0x0000000aff007c0c */ /* 0x000fda000bf05270 */
[----:B------:R-:W-:Y:S05]  /*11080*/  @P0 EXIT ;  /* 0x000000000000094d */ /* 0x000fea0003800000 */
[----:B0-----:R-:W-:Y:S01]  /*11090*/  LOP3.LUT P0, RZ, R0, 0xff, RZ, 0xc0, !PT ;  /* 0x000000ff00ff7812 */ /* 0x001fe2000780c0ff */
[----:B------:R-:W-:Y:S02]  /*110a0*/  IMAD.MOV.U32 R0, RZ, RZ, 0x1 ;  /* 0x00000001ff007424 */ /* 0x000fe400078e00ff */
[----:B------:R-:W-:-:S10]  /*110b0*/  IMAD.MOV.U32 R6, RZ, RZ, RZ ;  /* 0x000000ffff067224 */ /* 0x000fd400078e00ff */
[----:B------:R-:W-:Y:S05]  /*110c0*/  @!P0 BRA `(.L_x_551) ;  /* 0x0000000c00608947 */ /* 0x000fea0003800000 */
[----:B------:R-:W0:Y:S01]  /*110d0*/  S2R R4, SR_TID.X ;  /* 0x0000000000047919 */ /* 0x000e220000002100 */
[----:B------:R-:W-:Y:S01]  /*110e0*/  ULDC UR4, c[0x0][0x28c] ;  /* 0x0000a30000047ab9 */ /* 0x000fe20000000800 */
[----:B------:R-:W-:Y:S01]  /*110f0*/  ULDC UR6, c[0x0][0x658] ;  /* 0x0001960000067ab9 */ /* 0x000fe20000000800 */
[----:B------:R-:W-:Y:S01]  /*11100*/  UIADD3 UR10, UR4, 0x1f, URZ ;  /* 0x0000001f040a7890 */ /* 0x000fe2000fffe03f */
[----:B------:R-:W-:Y:S01]  /*11110*/  BSSY B0, `(.L_x_551) ;  /* 0x00000d3000007945 */ /* 0x000fe20003800000 */
[----:B------:R-:W-:Y:S01]  /*11120*/  UMOV UR7, 0xffffffff ;  /* 0xffffffff00077882 */ /* 0x000fe20000000000 */
[----:B------:R-:W-:Y:S01]  /*11130*/  ULDC UR5, c[0x0][0x600] ;  /* 0x0001800000057ab9 */ /* 0x000fe20000000800 */
[----:B------:R-:W-:Y:S01]  /*11140*/  UMOV UR9, 0x1 ;  /* 0x0000000100097882 */ /* 0x000fe20000000000 */
[----:B------:R-:W-:Y:S01]  /*11150*/  USHF.L.U32 UR7, UR7, UR6, URZ ;  /* 0x0000000607077299 */ /* 0x000fe2000800063f */
[----:B------:R-:W-:Y:S01]  /*11160*/  IMAD.MOV.U32 R8, RZ, RZ, 0x1 ;  /* 0x00000001ff087424 */ /* 0x000fe200078e00ff */
[----:B------:R-:W-:Y:S01]  /*11170*/  UIADD3 UR4, UR5, -0x1, URZ ;  /* 0xffffffff05047890 */ /* 0x000fe2000fffe03f */
[----:B------:R-:W-:Y:S01]  /*11180*/  IMAD.MOV.U32 R0, RZ, RZ, 0x1 ;  /* 0x00000001ff007424 */ /* 0x000fe200078e00ff */
[----:B------:R-:W-:Y:S01]  /*11190*/  USHF.R.S32.HI UR11, URZ, 0x1f, UR10 ;  /* 0x0000001f3f0b7899 */ /* 0x000fe2000801140a */
[----:B------:R-:W-:Y:S01]  /*111a0*/  IMAD.MOV.U32 R6, RZ, RZ, RZ ;  /* 0x000000ffff067224 */ /* 0x000fe200078e00ff */
[----:B------:R-:W-:Y:S01]  /*111b0*/  ULDC UR8, c[0x0][0xc] ;  /* 0x0000030000087ab9 */ /* 0x000fe20000000800 */
[----:B------:R-:W-:-:S02]  /*111c0*/  USHF.L.U32 UR5, UR9, UR6, URZ ;  /* 0x0000000609057299 */ /* 0x000fc4000800063f */
[----:B------:R-:W-:Y:S01]  /*111d0*/  ULEA.HI UR11, UR11, UR10, URZ, 0x5 ;  /* 0x0000000a0b0b7291 */ /* 0x000fe2000f8f283f */
[----:B------:R-:W-:Y:S01]  /*111e0*/  ULDC UR9, c[0x0][0x10] ;  /* 0x0000040000097ab9 */ /* 0x000fe20000000800 */
[----:B------:R-:W-:Y:S02]  /*111f0*/  ULOP3.LUT UR6, URZ, UR7, URZ, 0x33, !UPT ;  /* 0x000000073f067292 */ /* 0x000fe4000f8e333f */
[----:B------:R-:W-:Y:S01]  /*11200*/  UIMAD.WIDE.U32 UR8, UR8, UR9, URZ ;  /* 0x00000009080872a5 */ /* 0x000fe2000f8e003f */
[----:B------:R-:W-:Y:S01]  /*11210*/  ULDC UR7, c[0x0][0x14] ;  /* 0x0000050000077ab9 */ /* 0x000fe20000000800 */
[----:B------:R-:W-:Y:S02]  /*11220*/  USHF.R.S32.HI UR18, URZ, 0x5, UR11 ;  /* 0x000000053f127899 */ /* 0x000fe4000801140b */
[----:B------:R-:W-:Y:S02]  /*11230*/  UIMAD.WIDE.U32 UR20, UR8, UR7, URZ ;  /* 0x00000007081472a5 */ /* 0x000fe4000f8e003f */
[----:B------:R-:W-:-:S02]  /*11240*/  UIMAD UR13, UR9, UR7, URZ ;  /* 0x00000007090d72a4 */ /* 0x000fc4000f8e023f */
[----:B------:R-:W-:Y:S01]  /*11250*/  ULOP3.LUT UR24, UR40, 0x2, URZ, 0xfc, !UPT ;  /* 0x0000000228187892 */ /* 0x000fe2000f8efc3f */
[C---:B0-----:R-:W-:Y:S01]  /*11260*/  LOP3.LUT P2, RZ, R4.reuse, 0x7f, RZ, 0xc0, !PT ;  /* 0x0000007f04ff7812 */ /* 0x041fe2000784c0ff */
[----:B------:R-:W-:Y:S01]  /*11270*/  UIADD3 UR13, UR21, UR13, URZ ;  /* 0x0000000d150d7290 */ /* 0x000fe2000fffe03f */
[----:B------:R-:W-:Y:S01]  /*11280*/  LOP3.LUT P0, RZ, R4, 0x1f, RZ, 0xc0, !PT ;  /* 0x0000001f04ff7812 */ /* 0x000fe2000780c0ff */
[----:B------:R-:W-:Y:S01]  /*11290*/  UIADD3 UR25, UR18, 0x1, URZ ;  /* 0x0000000112197890 */ /* 0x000fe2000fffe03f */
[----:B------:R-:W-:Y:S02]  /*112a0*/  ULDC.64 UR22, c[0x0][0x198] ;  /* 0x0000660000167ab9 */ /* 0x000fe40000000a00 */
[----:B------:R-:W-:-:S13]  /*112b0*/  PLOP3.LUT P0, PT, P0, P2, PT, 0x8a, 0x0 ;  /* 0x000000000000781c */ /* 0x000fda0000705172 */
.L_x_563:
[----:B------:R-:W-:-:S03]  /*112c0*/  UMOV UR7, 0xffffffff ;  /* 0xffffffff00077882 */ /* 0x000fc60000000000 */
[----:B------:R-:W-:Y:S05]  /*112d0*/  BRA.DIV UR7, `(.L_x_552) ;  /* 0x0000001607307947 */ /* 0x000fea000b800000 */
[----:B------:R-:W-:-:S13]  /*112e0*/  ELECT P6, URZ, PT ;  /* 0x00000000003f782f */ /* 0x000fda00038c0000 */
.L_x_584:
[----:B------:R-:W0:Y:S01]  /*112f0*/  LDC R4, c[0x0][0x28c] ;  /* 0x0000a300ff047b82 */ /* 0x000e220000000800 */
[----:B------:R-:W-:Y:S01]  /*11300*/  BSSY B1, `(.L_x_553) ;  /* 0x0000035000017945 */ /* 0x000fe20003800000 */
[----:B0-----:R-:W-:-:S13]  /*11310*/  ISETP.LT.OR P6, PT, R4, 0x1, !P6 ;  /* 0x000000010400780c */ /* 0x001fda00077c1670 */
[----:B------:R-:W-:Y:S05]  /*11320*/  @P6 BRA `(.L_x_554) ;  /* 0x0000000000c86947 */ /* 0x000fea0003800000 */
[----:B------:R-:W-:Y:S02]  /*11330*/  IMAD.SHL.U32 R11, R3, 0x100, RZ ;  /* 0x00000100030b7824 */ /* 0x000fe400078e00ff */
[----:B------:R-:W-:Y:S02]  /*11340*/  IMAD.SHL.U32 R2, R2, 0x100, RZ ;  /* 0x0000010002027824 */ /* 0x000fe400078e00ff */
[----:B------:R-:W-:Y:S02]  /*11350*/  IMAD.MOV.U32 R12, RZ, RZ, RZ ;  /* 0x000000ffff0c7224 */ /* 0x000fe400078e00ff */
[----:B------:R-:W-:Y:S02]  /*11360*/  IMAD.U32 R14, RZ, RZ, UR25 ;  /* 0x00000019ff0e7e24 */ /* 0x000fe4000f8e00ff */
[----:B------:R-:W-:Y:S02]  /*11370*/  IMAD.MOV.U32 R3, RZ, RZ, R0 ;  /* 0x000000ffff037224 */ /* 0x000fe400078e0000 */
[----:B------:R-:W-:-:S07]  /*11380*/  IMAD.MOV.U32 R4, RZ, RZ, R6 ;  /* 0x000000ffff047224 */ /* 0x000fce00078e0006 */
.L_x_558:
[----:B------:R-:W0:Y:S01]  /*11390*/  S2R R10, SR_CgaCtaId ;  /* 0x00000000000a7919 */ /* 0x000e220000008800 */
[----:B------:R-:W-:Y:S01]  /*113a0*/  MOV R5, 0x400 ;  /* 0x0000040000057802 */ /* 0x000fe20000000f00 */
[----:B------:R-:W1:Y:S03]  /*113b0*/  @!P2 LDC R7, c[0x0][0x500] ;  /* 0x00014000ff07ab82 */ /* 0x000e660000000800 */
[----:B0-----:R-:W-:Y:S02]  /*113c0*/  LEA R13, R10, R5, 0x18 ;  /* 0x000000050a0d7211 */ /* 0x001fe400078ec0ff */
[----:B------:R-:W-:-:S03]  /*113d0*/  SHF.L.U32 R5, R3, 0x1f, RZ ;  /* 0x0000001f03057819 */ /* 0x000fc600000006ff */
[----:B------:R-:W-:-:S04]  /*113e0*/  IMAD R10, R4, 0x8, R13 ;  /* 0x00000008040a7824 */ /* 0x000fc800078e020d */
[----:B------:R-:W0:Y:S02]  /*113f0*/  SYNCS.PHASECHK.TRANS64.TRYWAIT P1, [R10+URZ+0x70], R5 ;  /* 0x000070050a0075a7 */ /* 0x000e24000802017f */
[----:B01----:R-:W-:Y:S05]  /*11400*/  @!P1 BRA `(.L_x_555) ;  /* 0x0000001400049947 */ /* 0x003fea0003800000 */
.L_x_585:
[----:B------:R-:W-:Y:S01]  /*11410*/  UPRMT UR7, UR24, 0x9910, URZ ;  /* 0x0000991018077896 */ /* 0x000fe2000800003f */
[----:B------:R1:W-:Y:S03]  /*11420*/  @!P2 SYNCS.ARRIVE.TRANS64 RZ, [R10+URZ], R7 ;  /* 0x000000070affa9a7 */ /* 0x0003e6000800003f */
[----:B------:R-:W-:-:S06]  /*11430*/  UISETP.NE.AND UP0, UPT, UR7, 0x2, UPT ;  /* 0x000000020700788c */ /* 0x000fcc000bf05270 */
[----:B------:R-:W-:-:S13]  /*11440*/  PLOP3.LUT P1, PT, PT, PT, UP0, 0x80, 0x0 ;  /* 0x000000000000781c */ /* 0x000fda0003f2f008 */
[----:B-1----:R-:W-:Y:S05]  /*11450*/  @P1 BRA `(.L_x_556) ;  /* 0x0000000000041947 */ /* 0x002fea0003800000 */
[----:B------:R-:W-:Y:S01]  /*11460*/  BPT.TRAP 0x1 ;  /* 0x000000040000795c */ /* 0x000fe20000300000 */
.L_x_556:
[----:B------:R-:W-:Y:S05]  /*11470*/  @P0 BRA `(.L_x_557) ;  /* 0x0000000000040947 */ /* 0x000fea0003800000 */
[----:B------:R-:W-:Y:S01]  /*11480*/  BPT.TRAP 0x1 ;  /* 0x000000040000795c */ /* 0x000fe20000300000 */
.L_x_557:
[----:B------:R-:W-:Y:S01]  /*11490*/  IMAD R13, R4, 0x2000, R13 ;  /* 0x00002000040d7824 */ /* 0x000fe200078e020d */
[----:B------:R-:W-:Y:S01]  /*114a0*/  R2UR UR9, R10 ;  /* 0x000000000a0972ca */ /* 0x000fe200000e0000 */
[----:B------:R-:W-:Y:S01]  /*114b0*/  VIADD R14, R14, 0xffffffff ;  /* 0xffffffff0e0e7836 */ /* 0x000fe20000000000 */
[----:B------:R-:W-:Y:S01]  /*114c0*/  UIADD3 UR14, UP0, UR22, 0xf0, URZ ;  /* 0x000000f0160e7890 */ /* 0x000fe2000ff1e03f */
[----:B------:R-:W-:Y:S01]  /*114d0*/  R2UR UR11, R11 ;  /* 0x000000000b0b72ca */ /* 0x000fe200000e0000 */
[----:B------:R-:W-:Y:S01]  /*114e0*/  UIADD3 UR26, UP1, UR22, 0x1f0, URZ ;  /* 0x000001f0161a7890 */ /* 0x000fe2000ff3e03f */
[----:B------:R-:W-:Y:S01]  /*114f0*/  R2UR UR7, R13 ;  /* 0x000000000d0772ca */ /* 0x000fe200000e0000 */
[----:B------:R-:W-:Y:S01]  /*11500*/  UIADD3.X UR15, URZ, UR23, URZ, UP0, !UPT ;  /* 0x000000173f0f7290 */ /* 0x000fe200087fe43f */
[----:B------:R-:W-:Y:S01]  /*11510*/  R2UR UR10, R12 ;  /* 0x000000000c0a72ca */ /* 0x000fe200000e0000 */
[----:B------:R-:W-:Y:S01]  /*11520*/  VIADD R4, R4, 0x1 ;  /* 0x0000000104047836 */ /* 0x000fe20000000000 */
[----:B------:R-:W-:Y:S01]  /*11530*/  R2UR UR12, R9 ;  /* 0x00000000090c72ca */ /* 0x000fe200000e0000 */
[----:B------:R-:W-:Y:S01]  /*11540*/  UIADD3.X UR27, URZ, UR23, URZ, UP1, !UPT ;  /* 0x000000173f1b7290 */ /* 0x000fe20008ffe43f */
[----:B------:R-:W-:Y:S01]  /*11550*/  R2UR UR19, R2 ;  /* 0x00000000021372ca */ /* 0x000fe200000e0000 */
[----:B------:R-:W-:Y:S01]  /*11560*/  UMOV UR16, 0x0 ;  /* 0x0000000000107882 */ /* 0x000fe20000000000 */
[----:B------:R-:W-:Y:S01]  /*11570*/  ISETP.GT.AND P3, PT, R14, 0x1, PT ;  /* 0x000000010e00780c */ /* 0x000fe20003f64270 */
[----:B------:R-:W-:Y:S01]  /*11580*/  UMOV UR17, 0x10000000 ;  /* 0x1000000000117882 */ /* 0x000fe20000000000 */
[----:B------:R-:W-:Y:S01]  /*11590*/  ISETP.NE.AND P1, PT, R4, 0xe, PT ;  /* 0x0000000e0400780c */ /* 0x000fe20003f25270 */
[----:B------:R-:W-:-:S02]  /*115a0*/  VIADD R12, R12, 0x20 ;  /* 0x000000200c0c7836 */ /* 0x000fc40000000000 */
[----:B------:R-:W-:Y:S01]  /*115b0*/  UIADD3 UR8, UR7, 0x200, URZ ;  /* 0x0000020007087890 */ /* 0x000fe2000fffe03f */
[----:B0-----:R-:W-:Y:S01]  /*115c0*/  SEL R10, RZ, 0x1, P1 ;  /* 0x00000001ff0a7807 */ /* 0x001fe20000800000 */
[----:B------:R-:W-:Y:S01]  /*115d0*/  UIADD3 UR7, UR7, 0x1c200, URZ ;  /* 0x0001c20007077890 */ /* 0x000fe2000fffe03f */
[----:B------:R-:W-:Y:S02]  /*115e0*/  SEL R4, R4, RZ, P1 ;  /* 0x000000ff04047207 */ /* 0x000fe40000800000 */
[----:B------:R-:W-:-:S04]  /*115f0*/  LOP3.LUT R3, R3, R10, RZ, 0x3c, !PT ;  /* 0x0000000a03037212 */ /* 0x000fc800078e3cff */
[----:B------:R0:W-:Y:S02]  /*11600*/  UTMALDG.3D [UR8], [UR14], desc[UR16] ;  /* 0x000010080e0075b4 */ /* 0x0001e40008011000 */
[----:B0-----:R-:W-:Y:S01]  /*11610*/  UMOV UR8, UR7 ;  /* 0x0000000700087c82 */ /* 0x001fe20008000000 */
[----:B------:R-:W-:Y:S02]  /*11620*/  UMOV UR11, UR19 ;  /* 0x00000013000b7c82 */ /* 0x000fe40008000000 */
[----:B------:R0:W-:Y:S02]  /*11630*/  UTMALDG.3D [UR8], [UR26], desc[UR16] ;  /* 0x000010081a0075b4 */ /* 0x0001e40008011000 */
[----:B0-----:R-:W-:Y:S05]  /*11640*/  @P3 BRA `(.L_x_558) ;  /* 0xfffffffc00503947 */ /* 0x001fea000383ffff */
.L_x_554:
[----:B------:R-:W-:Y:S05]  /*11650*/  BSYNC B1 ;  /* 0x0000000000017941 */ /* 0x000fea0003800000 */
.L_x_553:
[----:B------:R-:W2:Y:S01]  /*11660*/  LDL.LU R15, [R1+0x200] ;  /* 0x00020000010f7983 */ /* 0x000ea20000300800 */
[----:B------:R-:W-:Y:S01]  /*11670*/  LOP3.LUT P1, RZ, R8, 0xff, RZ, 0xc0, !PT ;  /* 0x000000ff08ff7812 */ /* 0x000fe2000782c0ff */
[----:B------:R-:W-:Y:S01]  /*11680*/  VIADD R6, R6, UR18 ;  /* 0x0000001206067c36 */ /* 0x000fe20008000000 */
[----:B------:R-:W-:Y:S01]  /*11690*/  ULDC.64 UR8, c[0x0][0x650] ;  /* 0x0001940000087ab9 */ /* 0x000fe20000000a00 */
[----:B------:R-:W3:Y:S01]  /*116a0*/  LDL.LU R13, [R1+0x204] ;  /* 0x00020400010d7983 */ /* 0x000ee20000300800 */
[----:B------:R-:W-:Y:S01]  /*116b0*/  UISETP.GE.U32.AND UP0, UPT, UR18, 0xe, UPT ;  /* 0x0000000e1200788c */ /* 0x000fe2000bf06070 */
[----:B------:R-:W-:Y:S01]  /*116c0*/  BSSY B1, `(.L_x_559) ;  /* 0x0000075000017945 */ /* 0x000fe20003800000 */
[----:B------:R-:W-:Y:S01]  /*116d0*/  IMAD.MOV.U32 R9, RZ, RZ, -0x1 ;  /* 0xffffffffff097424 */ /* 0x000fe200078e00ff */
[----:B------:R-:W-:Y:S02]  /*116e0*/  PRMT R4, RZ, 0x7610, R4 ;  /* 0x00007610ff047816 */ /* 0x000fe40000000004 */
[----:B------:R-:W-:-:S02]  /*116f0*/  PRMT R8, RZ, 0x7610, R8 ;  /* 0x00007610ff087816 */ /* 0x000fc40000000008 */
[----:B------:R-:W-:Y:S02]  /*11700*/  PLOP3.LUT P3, PT, PT, PT, UP0, 0x80, 0x0 ;  /* 0x000000000000781c */ /* 0x000fe40003f6f008 */
[----:B------:R-:W0:Y:S01]  /*11710*/  @P1 S2R R3, SR_CgaCtaId ;  /* 0x0000000000031919 */ /* 0x000e220000008800 */
[----:B------:R-:W-:-:S04]  /*11720*/  @P1 MOV R2, 0x400 ;  /* 0x0000040000021802 */ /* 0x000fc80000000f00 */
[----:B0-----:R-:W-:Y:S01]  /*11730*/  @P1 LEA R2, R3, R2, 0x18 ;  /* 0x0000000203021211 */ /* 0x001fe200078ec0ff */
[----:B------:R-:W-:-:S03]  /*11740*/  IMAD.U32 R3, RZ, RZ, UR18 ;  /* 0x00000012ff037e24 */ /* 0x000fc6000f8e00ff */
[----:B------:R0:W-:Y:S01]  /*11750*/  @P1 SYNCS.ARRIVE.TRANS64.A1T0 RZ, [R2+URZ+0xf8], RZ ;  /* 0x0000f8ff02ff19a7 */ /* 0x0001e2000810003f */
[----:B------:R-:W-:-:S04]  /*11760*/  ISETP.GT.U32.AND P1, PT, R6, 0xd, PT ;  /* 0x0000000d0600780c */ /* 0x000fc80003f24070 */
[----:B------:R-:W-:Y:S02]  /*11770*/  ISETP.LT.U32.AND P1, PT, R3, 0xe, P1 ;  /* 0x0000000e0300780c */ /* 0x000fe40000f21070 */
[----:B0-----:R-:W-:-:S05]  /*11780*/  SHF.R.U32.HI R2, RZ, 0x1, R6 ;  /* 0x00000001ff027819 */ /* 0x001fca0000011606 */
[----:B------:R-:W-:-:S04]  /*11790*/  IMAD.WIDE.U32 R2, R2, -0x6db6db6d, RZ ;  /* 0x9249249302027825 */ /* 0x000fc800078e00ff */
[----:B------:R-:W-:Y:S01]  /*117a0*/  IMAD.MOV.U32 R2, RZ, RZ, -0x1 ;  /* 0xffffffffff027424 */ /* 0x000fe200078e00ff */
[----:B------:R-:W-:Y:S02]  /*117b0*/  SHF.R.U32.HI R5, RZ, 0x2, R3 ;  /* 0x00000002ff057819 */ /* 0x000fe40000011603 */
[----:B------:R-:W-:-:S03]  /*117c0*/  SEL R3, RZ, 0x1, !P1 ;  /* 0x00000001ff037807 */ /* 0x000fc60004800000 */
[----:B------:R-:W-:Y:S01]  /*117d0*/  IMAD R6, R5, -0xe, R6 ;  /* 0xfffffff205067824 */ /* 0x000fe200078e0206 */
[----:B------:R-:W-:Y:S01]  /*117e0*/  LOP3.LUT R0, R0, R3, RZ, 0x3c, !PT ;  /* 0x0000000300007212 */ /* 0x000fe200078e3cff */
[----:B------:R-:W-:-:S03]  /*117f0*/  IMAD.MOV.U32 R3, RZ, RZ, -0x1 ;  /* 0xffffffffff037424 */ /* 0x000fc600078e00ff */
[----:B------:R-:W-:Y:S02]  /*11800*/  @P3 LOP3.LUT R0, R0, 0x1, R5, 0x78, !PT ;  /* 0x0000000100003812 */ /* 0x000fe400078e7805 */
[----:B---3--:R-:W-:-:S04]  /*11810*/  IADD3 R13, P1, R13, UR20, RZ ;  /* 0x000000140d0d7c10 */ /* 0x008fc8000ff3e0ff */
[----:B--2---:R-:W-:Y:S01]  /*11820*/  IADD3.X R15, R15, UR13, RZ, P1, !PT ;  /* 0x0000000d0f0f7c10 */ /* 0x004fe20008ffe4ff */
[----:B------:R0:W-:Y:S01]  /*11830*/  STL [R1+0x204], R13 ;  /* 0x0002040d01007387 */ /* 0x0001e20000100800 */
[----:B------:R-:W-:-:S03]  /*11840*/  ISETP.GE.U32.AND P1, PT, R13, UR8, PT ;  /* 0x000000080d007c0c */ /* 0x000fc6000bf26070 */
[----:B------:R0:W-:Y:S01]  /*11850*/  STL [R1+0x200], R15 ;  /* 0x0002000f01007387 */ /* 0x0001e20000100800 */
[----:B------:R-:W-:-:S13]  /*11860*/  ISETP.GE.U32.AND.EX P1, PT, R15, UR9, PT, P1 ;  /* 0x000000090f007c0c */ /* 0x000fda000bf26110 */
[----:B0-----:R-:W-:Y:S05]  /*11870*/  @P1 BRA `(.L_x_560) ;  /* 0x0000000400641947 */ /* 0x001fea0003800000 */
[----:B------:R-:W0:Y:S01]  /*11880*/  S2R R7, SR_CTAID.X ;  /* 0x0000000000077919 */ /* 0x000e220000002500 */
[----:B------:R-:W-:Y:S01]  /*11890*/  ULDC UR7, c[0x0][0x150] ;  /* 0x0000540000077ab9 */ /* 0x000fe20000000800 */
[----:B------:R-:W1:Y:S01]  /*118a0*/  LDC R4, c[0x0][0x144] ;  /* 0x00005100ff047b82 */ /* 0x000e620000000800 */
[----:B------:R-:W-:Y:S01]  /*118b0*/  UISETP.NE.AND UP0, UPT, UR46, URZ, UPT ;  /* 0x0000003f2e00728c */ /* 0x000fe2000bf05270 */
[----:B------:R-:W2:Y:S01]  /*118c0*/  S2R R5, SR_CTAID.Y ;  /* 0x0000000000057919 */ /* 0x000ea20000002600 */
[----:B------:R-:W-:Y:S01]  /*118d0*/  ULDC.64 UR8, c[0x0][0x628] ;  /* 0x00018a0000087ab9 */ /* 0x000fe20000000a00 */
[----:B------:R-:W-:-:S03]  /*118e0*/  ULDC UR10, c[0x0][0x630] ;  /* 0x00018c00000a7ab9 */ /* 0x000fc60000000800 */
[----:B------:R-:W-:Y:S01]  /*118f0*/  PLOP3.LUT P1, PT, PT, PT, UP0, 0x80, 0x0 ;  /* 0x000000000000781c */ /* 0x000fe20003f2f008 */
[----:B------:R-:W3:Y:S01]  /*11900*/  LDC R10, c[0x0][0x148] ;  /* 0x00005200ff0a7b82 */ /* 0x000ee20000000800 */
[----:B0-----:R-:W-:Y:S02]  /*11910*/  I2FP.F32.U32 R2, R7 ;  /* 0x0000000700027245 */ /* 0x001fe40000201000 */
[----:B--2---:R-:W-:-:S03]  /*11920*/  I2FP.F32.U32 R3, R5 ;  /* 0x0000000500037245 */ /* 0x004fc60000201000 */
[----:B------:R-:W-:Y:S01]  /*11930*/  FMUL R2, R2, UR7 ;  /* 0x0000000702027c20 */ /* 0x000fe20008400000 */
[----:B------:R-:W-:Y:S02]  /*11940*/  ULDC UR7, c[0x0][0x154] ;  /* 0x0000550000077ab9 */ /* 0x000fe40000000800 */
[----:B------:R-:W-:-:S03]  /*11950*/  FMUL R9, R3, UR7 ;  /* 0x0000000703097c20 */ /* 0x000fc60008400000 */
[----:B------:R-:W0:Y:S08]  /*11960*/  F2I.U32.TRUNC.NTZ R2, R2 ;  /* 0x0000000200027305 */ /* 0x000e30000020f000 */
[----:B------:R-:W2:Y:S01]  /*11970*/  F2I.U32.TRUNC.NTZ R9, R9 ;  /* 0x0000000900097305 */ /* 0x000ea2000020f000 */
[----:B0-----:R-:W-:Y:S02]  /*11980*/  IMAD.MOV R3, RZ, RZ, -R2 ;  /* 0x000000ffff037224 */ /* 0x001fe400078e0a02 */
[----:B------:R-:W-:-:S02]  /*11990*/  IMAD.MOV.U32 R2, RZ, RZ, R13 ;  /* 0x000000ffff027224 */ /* 0x000fc400078e000d */
[----:B-1----:R-:W-:Y:S02]  /*119a0*/  IMAD R7, R4, R3, R7 ;  /* 0x0000000304077224 */ /* 0x002fe400078e0207 */
[----:B--2---:R-:W-:-:S04]  /*119b0*/  IMAD.MOV R3, RZ, RZ, -R9 ;  /* 0x000000ffff037224 */ /* 0x004fc800078e0a09 */
[----:B---3--:R-:W-:Y:S01]  /*119c0*/  @P1 IMAD R7, R10, R3, R5 ;  /* 0x000000030a071224 */ /* 0x008fe200078e0205 */
[----:B------:R-:W-:Y:S01]  /*119d0*/  ISETP.NE.U32.AND P1, PT, RZ, UR8, PT ;  /* 0x00000008ff007c0c */ /* 0x000fe2000bf25070 */
[----:B------:R-:W-:-:S03]  /*119e0*/  IMAD.MOV.U32 R3, RZ, RZ, R15 ;  /* 0x000000ffff037224 */ /* 0x000fc600078e000f */
[----:B------:R-:W-:-:S13]  /*119f0*/  ISETP.NE.AND.EX P1, PT, RZ, UR9, PT, P1 ;  /* 0x00000009ff007c0c */ /* 0x000fda000bf25310 */
[----:B------:R-:W-:Y:S05]  /*11a00*/  @!P1 BRA `(.L_x_561) ;  /* 0x0000000000289947 */ /* 0x000fea0003800000 */
[----:B------:R-:W-:Y:S02]  /*11a10*/  ULDC UR7, c[0x0][0x634] ;  /* 0x00018d0000077ab9 */ /* 0x000fe40000000800 */
[----:B------:R-:W-:-:S05]  /*11a20*/  IADD3 R3, P1, R13, UR7, RZ ;  /* 0x000000070d037c10 */ /* 0x000fca000ff3e0ff */
[----:B------:R-:W-:-:S04]  /*11a30*/  IMAD.X R9, RZ, RZ, R15, P1 ;  /* 0x000000ffff097224 */ /* 0x000fc800008e060f */
[----:B------:R-:W-:-:S04]  /*11a40*/  IMAD.WIDE.U32 R4, R9, UR8, RZ ;  /* 0x0000000809047c25 */ /* 0x000fc8000f8e00ff */
[----:B------:R-:W-:-:S04]  /*11a50*/  IMAD.WIDE.U32 R4, P1, R3, UR9, R4 ;  /* 0x0000000903047c25 */ /* 0x000fc8000f820004 */
[----:B------:R-:W-:-:S04]  /*11a60*/  IMAD.WIDE.U32 R2, R3, UR8, RZ ;  /* 0x0000000803027c25 */ /* 0x000fc8000f8e00ff */
[----:B------:R-:W-:Y:S01]  /*11a70*/  IMAD.MOV.U32 R2, RZ, RZ, R5 ;  /* 0x000000ffff027224 */ /* 0x000fe200078e0005 */
[----:B------:R-:W-:Y:S01]  /*11a80*/  IADD3 RZ, P3, R3, R4, RZ ;  /* 0x0000000403ff7210 */ /* 0x000fe20007f7e0ff */
[----:B------:R-:W-:-:S04]  /*11a90*/  IMAD.X R3, RZ, RZ, RZ, P1 ;  /* 0x000000ffff037224 */ /* 0x000fc800008e06ff */
[----:B------:R-:W-:-:S08]  /*11aa0*/  IMAD.WIDE.U32.X R2, R9, UR9, R2, P3 ;  /* 0x0000000909027c25 */ /* 0x000fd000098e0402 */
.L_x_561:
[--C-:B------:R-:W-:Y:S01]  /*11ab0*/  SHF.R.U64 R9, R2, UR10, R3.reuse ;  /* 0x0000000a02097c19 */ /* 0x100fe20008001203 */
[----:B------:R-:W-:Y:S01]  /*11ac0*/  ULDC.64 UR8, c[0x0][0x620] ;  /* 0x0001880000087ab9 */ /* 0x000fe20000000a00 */
[----:B------:R-:W-:Y:S01]  /*11ad0*/  SHF.R.U32.HI R2, RZ, UR10, R3 ;  /* 0x0000000aff027c19 */ /* 0x000fe20008011603 */
[----:B------:R-:W-:Y:S01]  /*11ae0*/  IMAD.MOV.U32 R3, RZ, RZ, R15 ;  /* 0x000000ffff037224 */ /* 0x000fe200078e000f */
[----:B------:R-:W-:Y:S01]  /*11af0*/  IADD3 R11, P1, RZ, -R9, RZ ;  /* 0x80000009ff0b7210 */ /* 0x000fe20007f3e0ff */
[----:B------:R-:W-:-:S04]  /*11b00*/  ULDC UR7, c[0x0][0x618] ;  /* 0x0001860000077ab9 */ /* 0x000fc80000000800 */
[----:B------:R-:W-:-:S04]  /*11b10*/  IMAD.X R2, RZ, RZ, ~R2, P1 ;  /* 0x000000ffff027224 */ /* 0x000fc800008e0e02 */
[----:B------:R-:W-:-:S04]  /*11b20*/  IMAD R2, R2, UR8, RZ ;  /* 0x0000000802027c24 */ /* 0x000fc8000f8e02ff */
[----:B------:R-:W-:Y:S02]  /*11b30*/  IMAD R5, R11, UR9, R2 ;  /* 0x000000090b057c24 */ /* 0x000fe4000f8e0202 */
[----:B------:R-:W-:-:S04]  /*11b40*/  IMAD.MOV.U32 R2, RZ, RZ, R13 ;  /* 0x000000ffff027224 */ /* 0x000fc800078e000d */
[----:B------:R-:W-:Y:S01]  /*11b50*/  IMAD.WIDE.U32 R2, R11, UR8, R2 ;  /* 0x000000080b027c25 */ /* 0x000fe2000f8e0002 */
[----:B------:R-:W-:Y:S02]  /*11b60*/  ULDC.64 UR8, c[0x0][0x640] ;  /* 0x0001900000087ab9 */ /* 0x000fe40000000a00 */
[----:B------:R-:W-:Y:S01]  /*11b70*/  ISETP.NE.U32.AND P1, PT, RZ, UR8, PT ;  /* 0x00000008ff007c0c */ /* 0x000fe2000bf25070 */
[----:B------:R-:W-:-:S03]  /*11b80*/  IMAD.IADD R3, R3, 0x1, R5 ;  /* 0x0000000103037824 */ /* 0x000fc600078e0205 */
[----:B------:R-:W-:Y:S02]  /*11b90*/  ISETP.NE.AND.EX P1, PT, RZ, UR9, PT, P1 ;  /* 0x00000009ff007c0c */ /* 0x000fe4000bf25310 */
[--C-:B------:R-:W-:Y:S02]  /*11ba0*/  SHF.R.U64 R10, R2, UR7, R3.reuse ;  /* 0x00000007020a7c19 */ /* 0x100fe40008001203 */
[----:B------:R-:W-:Y:S01]  /*11bb0*/  SHF.R.U32.HI R3, RZ, UR7, R3 ;  /* 0x00000007ff037c19 */ /* 0x000fe20008011603 */
[----:B------:R-:W-:-:S03]  /*11bc0*/  ULDC UR7, c[0x0][0x608] ;  /* 0x0001820000077ab9 */ /* 0x000fc60000000800 */
[--C-:B------:R-:W-:Y:S02]  /*11bd0*/  SHF.R.U64 R12, R10, UR7, R3.reuse ;  /* 0x000000070a0c7c19 */ /* 0x100fe40008001203 */
[----:B------:R-:W-:Y:S01]  /*11be0*/  SHF.R.U32.HI R3, RZ, UR7, R3 ;  /* 0x00000007ff037c19 */ /* 0x000fe20008011603 */
[----:B------:R-:W-:-:S03]  /*11bf0*/  ULDC UR7, c[0x0][0x658] ;  /* 0x0001960000077ab9 */ /* 0x000fc60000000800 */
[--C-:B------:R-:W-:Y:S02]  /*11c00*/  SHF.R.U64 R11, R12, UR7, R3.reuse ;  /* 0x000000070c0b7c19 */ /* 0x100fe40008001203 */
[----:B------:R-:W-:-:S03]  /*11c10*/  SHF.R.U32.HI R13, RZ, UR7, R3 ;  /* 0x00000007ff0d7c19 */ /* 0x000fc60008011603 */
[----:B------:R-:W-:Y:S02]  /*11c20*/  IMAD.MOV.U32 R2, RZ, RZ, R11 ;  /* 0x000000ffff027224 */ /* 0x000fe400078e000b */
[----:B------:R-:W-:Y:S01]  /*11c30*/  IMAD.MOV.U32 R3, RZ, RZ, R13 ;  /* 0x000000ffff037224 */ /* 0x000fe200078e000d */
[----:B------:R-:W-:Y:S06]  /*11c40*/  @!P1 BRA `(.L_x_562) ;  /* 0x0000000000289947 */ /* 0x000fec0003800000 */
        /* <DEDUP_REMOVED lines=10> */
.L_x_562:
[----:B------:R-:W-:Y:S01]  /*11cf0*/  ULDC UR7, c[0x0][0x648] ;  /* 0x0001920000077ab9 */ /* 0x000fe20000000800 */
[----:B------:R-:W-:Y:S01]  /*11d00*/  LOP3.LUT R12, R12, UR6, RZ, 0xc0, !PT ;  /* 0x000000060c0c7c12 */ /* 0x000fe2000f8ec0ff */
[----:B------:R-:W-:Y:S01]  /*11d10*/  UISETP.NE.AND UP0, UPT, UR46, URZ, UPT ;  /* 0x0000003f2e00728c */ /* 0x000fe2000bf05270 */
[----:B------:R-:W-:Y:S01]  /*11d20*/  SHF.R.U64 R3, R2, UR7, R3 ;  /* 0x0000000702037c19 */ /* 0x000fe20008001203 */
[----:B------:R-:W-:Y:S01]  /*11d30*/  ULDC UR7, c[0x0][0x638] ;  /* 0x00018e0000077ab9 */ /* 0x000fe20000000800 */
[----:B------:R-:W-:-:S03]  /*11d40*/  LOP3.LUT R4, R10, UR4, RZ, 0xc0, !PT ;  /* 0x000000040a047c12 */ /* 0x000fc6000f8ec0ff */
[----:B------:R-:W-:Y:S01]  /*11d50*/  IMAD.MOV R2, RZ, RZ, -R3 ;  /* 0x000000ffff027224 */ /* 0x000fe200078e0a03 */
[----:B------:R-:W-:Y:S01]  /*11d60*/  PLOP3.LUT P1, PT, PT, PT, UP0, 0x40, 0x0 ;  /* 0x000000000000781c */ /* 0x000fe20003f2e808 */
[----:B------:R-:W-:Y:S01]  /*11d70*/  IMAD R12, R3, UR5, R12 ;  /* 0x00000005030c7c24 */ /* 0x000fe2000f8e020c */
[----:B------:R-:W-:Y:S01]  /*11d80*/  PLOP3.LUT P3, PT, PT, PT, UP0, 0x40, 0x0 ;  /* 0x000000000000781c */ /* 0x000fe20003f6e808 */
[----:B------:R-:W-:Y:S01]  /*11d90*/  IMAD R11, R2, UR7, R11 ;  /* 0x00000007020b7c24 */ /* 0x000fe2000f8e020b */
[----:B------:R-:W-:Y:S02]  /*11da0*/  ULDC UR7, c[0x0][0x610] ;  /* 0x0001840000077ab9 */ /* 0x000fe40000000800 */
[----:B------:R-:W-:Y:S01]  /*11db0*/  IMAD R7, R12, UR7, R7 ;  /* 0x000000070c077c24 */ /* 0x000fe2000f8e0207 */
[----:B------:R-:W-:Y:S02]  /*11dc0*/  ULDC UR7, c[0x0][0x600] ;  /* 0x0001800000077ab9 */ /* 0x000fe40000000800 */
[----:B------:R-:W-:-:S05]  /*11dd0*/  IMAD R4, R11, UR7, R4 ;  /* 0x000000070b047c24 */ /* 0x000fca000f8e0204 */
[----:B------:R-:W-:Y:S02]  /*11de0*/  SEL R2, R4, R7, P1 ;  /* 0x0000000704027207 */ /* 0x000fe40000800000 */
[----:B------:R-:W-:Y:S01]  /*11df0*/  SEL R3, R7, R4, P3 ;  /* 0x0000000407037207 */ /* 0x000fe20001800000 */
[----:B------:R-:W-:-:S07]  /*11e00*/  IMAD.MOV.U32 R4, RZ, RZ, 0x1 ;  /* 0x00000001ff047424 */ /* 0x000fce00078e00ff */
.L_x_560:
[----:B------:R-:W-:Y:S05]  /*11e10*/  BSYNC B1 ;  /* 0x0000000000017941 */ /* 0x000fea0003800000 */
.L_x_559:
[----:B------:R-:W-:-:S13]  /*11e20*/  LOP3.LUT P1, RZ, R4, 0xff, RZ, 0xc0, !PT ;  /* 0x000000ff04ff7812 */ /* 0x000fda000782c0ff */
[----:B------:R-:W-:Y:S05]  /*11e30*/  @P1 BRA `(.L_x_563) ;  /* 0xfffffff400201947 */ /* 0x000fea000383ffff */
[----:B------:R-:W-:Y:S05]  /*11e40*/  BSYNC B0 ;  /* 0x0000000000007941 */ /* 0x000fea0003800000 */
.L_x_551:
[----:B------:R-:W-:-:S03]  /*11e50*/  UMOV UR7, 0xffffffff ;  /* 0xffffffff00077882 */ /* 0x000fc60000000000 */
[----:B------:R-:W-:Y:S05]  /*11e60*/  BRA.DIV UR7, `(.L_x_564) ;  /* 0x0000000a07807947 */ /* 0x000fea000b800000 */
[----:B------:R-:W-:-:S13]  /*11e70*/  ELECT P6, URZ, PT ;  /* 0x00000000003f782f */ /* 0x000fda00038c0000 */
.L_x_588:
[----:B------:R-:W-:Y:S04]  /*11e80*/  BSSY B0, `(.L_x_565) ;  /* 0x0000086000007945 */ /* 0x000fe80003800000 */
[----:B------:R-:W-:Y:S05]  /*11e90*/  @!P6 BRA `(.L_x_566) ;  /* 0x000000080010e947 */ /* 0x000fea0003800000 */
[----:B------:R-:W-:-:S04]  /*11ea0*/  ULOP3.LUT UR7, UR40, 0x2, URZ, 0xfc, !UPT ;  /* 0x0000000228077892 */ /* 0x000fc8000f8efc3f */
[----:B------:R-:W-:-:S06]  /*11eb0*/  UISETP.NE.AND UP0, UPT, UR7, 0x3, UPT ;  /* 0x000000030700788c */ /* 0x000fcc000bf05270 */
[----:B------:R-:W-:-:S13]  /*11ec0*/  PLOP3.LUT P0, PT, PT, PT, UP0, 0x80, 0x0 ;  /* 0x000000000000781c */ /* 0x000fda0003f0f008 */
[----:B------:R-:W-:Y:S05]  /*11ed0*/  @!P0 BRA `(.L_x_567) ;  /* 0x0000000000048947 */ /* 0x000fea0003800000 */
[----:B------:R-:W-:Y:S01]  /*11ee0*/  BPT.TRAP 0x1 ;  /* 0x000000040000795c */ /* 0x000fe20000300000 */
.L_x_567:
[----:B------:R-:W0:Y:S01]  /*11ef0*/  S2R R3, SR_CgaCtaId ;  /* 0x0000000000037919 */ /* 0x000e220000008800 */
[----:B------:R-:W-:-:S04]  /*11f00*/  MOV R2, 0x400 ;  /* 0x0000040000027802 */ /* 0x000fc80000000f00 */
[----:B0-----:R-:W-:Y:S02]  /*11f10*/  LEA R3, R3, R2, 0x18 ;  /* 0x0000000203037211 */ /* 0x001fe400078ec0ff */
[----:B------:R-:W-:-:S03]  /*11f20*/  SHF.L.U32 R2, R0, 0x1f, RZ ;  /* 0x0000001f00027819 */ /* 0x000fc600000006ff */
[----:B------:R-:W-:-:S04]  /*11f30*/  VIADD R3, R3, 0x70 ;  /* 0x0000007003037836 */ /* 0x000fc80000000000 */
[----:B------:R-:W-:-:S04]  /*11f40*/  IMAD R5, R6, 0x8, R3 ;  /* 0x0000000806057824 */ /* 0x000fc800078e0203 */
[----:B------:R-:W0:Y:S02]  /*11f50*/  SYNCS.PHASECHK.TRANS64.TRYWAIT P0, [R5+URZ], R2 ;  /* 0x00000002050075a7 */ /* 0x000e24000800017f */
[----:B0-----:R-:W-:Y:S05]  /*11f60*/  @!P0 BRA `(.L_x_568) ;  /* 0x0000000800608947 */ /* 0x001fea0003800000 */
.L_x_589:
[----:B------:R-:W-:-:S05]  /*11f70*/  VIADD R6, R6, 0x1 ;  /* 0x0000000106067836 */ /* 0x000fca0000000000 */
[----:B------:R-:W-:-:S04]  /*11f80*/  ISETP.NE.AND P0, PT, R6, 0xe, PT ;  /* 0x0000000e0600780c */ /* 0x000fc80003f05270 */
[----:B0-----:R-:W-:Y:S02]  /*11f90*/  SEL R5, RZ, 0x1, P0 ;  /* 0x00000001ff057807 */ /* 0x001fe40000000000 */
[----:B------:R-:W-:Y:S02]  /*11fa0*/  SEL R6, R6, RZ, P0 ;  /* 0x000000ff06067207 */ /* 0x000fe40000000000 */
[----:B------:R-:W-:-:S03]  /*11fb0*/  LOP3.LUT R5, R0, R5, RZ, 0x3c, !PT ;  /* 0x0000000500057212 */ /* 0x000fc600078e3cff */
[----:B------:R-:W-:Y:S01]  /*11fc0*/  IMAD R7, R6, 0x8, R3 ;  /* 0x0000000806077824 */ /* 0x000fe200078e0203 */
[----:B------:R-:W-:-:S04]  /*11fd0*/  SHF.L.U32 R0, R5, 0x1f, RZ ;  /* 0x0000001f05007819 */ /* 0x000fc800000006ff */
[----:B------:R-:W0:Y:S02]  /*11fe0*/  SYNCS.PHASECHK.TRANS64.TRYWAIT P0, [R7+URZ], R0 ;  /* 0x00000000070075a7 */ /* 0x000e24000800017f */
[----:B0-----:R-:W-:Y:S05]  /*11ff0*/  @!P0 BRA `(.L_x_569) ;  /* 0x0000000800508947 */ /* 0x001fea0003800000 */
.L_x_590:
[----:B0-----:R-:W-:-:S05]  /*12000*/  VIADD R0, R6, 0x1 ;  /* 0x0000000106007836 */ /* 0x001fca0000000000 */
[----:B------:R-:W-:-:S04]  /*12010*/  ISETP.NE.AND P0, PT, R0, 0xe, PT ;  /* 0x0000000e0000780c */ /* 0x000fc80003f05270 */
[----:B------:R-:W-:Y:S02]  /*12020*/  SEL R2, RZ, 0x1, P0 ;  /* 0x00000001ff027807 */ /* 0x000fe40000000000 */
[----:B------:R-:W-:Y:S02]  /*12030*/  SEL R4, R0, RZ, P0 ;  /* 0x000000ff00047207 */ /* 0x000fe40000000000 */
[----:B------:R-:W-:-:S03]  /*12040*/  LOP3.LUT R5, R5, R2, RZ, 0x3c, !PT ;  /* 0x0000000205057212 */ /* 0x000fc600078e3cff */
[----:B------:R-:W-:Y:S01]  /*12050*/  IMAD R7, R4, 0x8, R3 ;  /* 0x0000000804077824 */ /* 0x000fe200078e0203 */
[----:B------:R-:W-:-:S04]  /*12060*/  SHF.L.U32 R0, R5, 0x1f, RZ ;  /* 0x0000001f05007819 */ /* 0x000fc800000006ff */
[----:B------:R-:W0:Y:S02]  /*12070*/  SYNCS.PHASECHK.TRANS64.TRYWAIT P0, [R7+URZ], R0 ;  /* 0x00000000070075a7 */ /* 0x000e24000800017f */
[----:B0-----:R-:W-:Y:S05]  /*12080*/  @!P0 BRA `(.L_x_570) ;  /* 0x0000000800408947 */ /* 0x001fea0003800000 */
.L_x_591:
        /* <DEDUP_REMOVED lines=9> */
.L_x_592:
        /* <DEDUP_REMOVED lines=9> */
.L_x_593:
        /* <DEDUP_REMOVED lines=9> */
.L_x_594:
        /* <DEDUP_REMOVED lines=9> */
.L_x_595:
        /* <DEDUP_REMOVED lines=9> */
.L_x_596:
        /* <DEDUP_REMOVED lines=9> */
.L_x_597:
        /* <DEDUP_REMOVED lines=9> */
.L_x_598:
        /* <DEDUP_REMOVED lines=9> */
.L_x_599:
        /* <DEDUP_REMOVED lines=9> */
.L_x_600:
        /* <DEDUP_REMOVED lines=9> */
.L_x_601:
[----:B0-----:R-:W-:-:S05]  /*12630*/  VIADD R0, R4, 0x1 ;  /* 0x0000000104007836 */ /* 0x001fca0000000000 */
[----:B------:R-:W-:-:S04]  /*12640*/  ISETP.NE.AND P0, PT, R0, 0xe, PT ;  /* 0x0000000e0000780c */ /* 0x000fc80003f05270 */
[----:B------:R-:W-:Y:S02]  /*12650*/  SEL R2, RZ, 0x1, P0 ;  /* 0x00000001ff027807 */ /* 0x000fe40000000000 */
[----:B------:R-:W-:Y:S02]  /*12660*/  SEL R0, R0, RZ, P0 ;  /* 0x000000ff00007207 */ /* 0x000fe40000000000 */
[----:B------:R-:W-:-:S03]  /*12670*/  LOP3.LUT R2, R5, R2, RZ, 0x3c, !PT ;  /* 0x0000000205027212 */ /* 0x000fc600078e3cff */
[----:B------:R-:W-:Y:S01]  /*12680*/  IMAD R3, R0, 0x8, R3 ;  /* 0x0000000800037824 */ /* 0x000fe200078e0203 */
[----:B------:R-:W-:-:S07]  /*12690*/  SHF.L.U32 R0, R2, 0x1f, RZ ;  /* 0x0000001f02007819 */ /* 0x000fce00000006ff */
.L_x_581:
[----:B0-----:R0:W1:Y:S02]  /*126a0*/  SYNCS.PHASECHK.TRANS64.TRYWAIT P0, [R3+URZ], R0 ;  /* 0x00000000030075a7 */ /* 0x001064000800017f */
[----:B-1----:R-:W-:Y:S05]  /*126b0*/  @!P0 NANOSLEEP.SYNCS 0x989680 ;  /* 0x009896800000895d */ /* 0x002fea0003900000 */
[----:B------:R-:W1:Y:S02]  /*126c0*/  @!P0 SYNCS.PHASECHK.TRANS64 P0, [R3+URZ], R0 ;  /* 0x00000000030085a7 */ /* 0x000e64000800007f */
[----:B-1----:R-:W-:Y:S05]  /*126d0*/  @!P0 BRA `(.L_x_581) ;  /* 0xfffffffc00f08947 */ /* 0x002fea000383ffff */
.L_x_566:
[----:B------:R-:W-:Y:S05]  /*126e0*/  BSYNC B0 ;  /* 0x0000000000007941 */ /* 0x000fea0003800000 */
.L_x_565:
[----:B------:R-:W-:Y:S05]  /*126f0*/  EXIT ;  /* 0x000000000000794d */ /* 0x000fea0003800000 */
.L_x_18:
[----:B-1----:R1:W3:Y:S02]  /*12700*/  SYNCS.PHASECHK.TRANS64.TRYWAIT P1, [R3+URZ], R2 ;  /* 0x00000002030075a7 */ /* 0x0022e4000802017f */
[----:B---3--:R-:W-:Y:S05]  /*12710*/  @!P1 NANOSLEEP.SYNCS 0x989680 ;  /* 0x009896800000995d */ /* 0x008fea0003900000 */
[----:B------:R-:W3:Y:S02]  /*12720*/  @!P1 SYNCS.PHASECHK.TRANS64 P1, [R3+URZ], R2 ;  /* 0x00000002030095a7 */ /* 0x000ee4000802007f */
[----:B---3--:R-:W-:Y:S05]  /*12730*/  @!P1 BRA `(.L_x_18) ;  /* 0xfffffffc00f09947 */ /* 0x008fea000383ffff */
[----:B------:R-:W-:Y:S05]  /*12740*/  BRA `(.L_x_17) ;  /* 0xfffffeec00a47947 */ /* 0x000fea000383ffff */
.L_x_23:
[----:B-1----:R1:W3:Y:S02]  /*12750*/  SYNCS.PHASECHK.TRANS64.TRYWAIT P1, [R4+URZ], R5 ;  /* 0x00000005040075a7 */ /* 0x0022e4000802017f */
[----:B---3--:R-:W-:Y:S05]  /*12760*/  @!P1 NANOSLEEP.SYNCS 0x989680 ;  /* 0x009896800000995d */ /* 0x008fea0003900000 */
[----:B------:R-:W3:Y:S02]  /*12770*/  @!P1 SYNCS.PHASECHK.TRANS64 P1, [R4+URZ], R5 ;  /* 0x00000005040095a7 */ /* 0x000ee4000802007f */
[----:B---3--:R-:W-:Y:S05]  /*12780*/  @!P1 BRA `(.L_x_23) ;  /* 0xfffffffc00f09947 */ /* 0x008fea000383ffff */
[----:B------:R-:W-:Y:S05]  /*12790*/  BRA `(.L_x_22) ;  /* 0xfffffef400487947 */ /* 0x000fea000383ffff */
.L_x_552:
[----:B------:R-:W-:Y:S01]  /*127a0*/  BSSY B1, `(.L_x_582) ;  /* 0x0000006000017945 */ /* 0x000fe20003800000 */
[----:B------:R-:W-:-:S07]  /*127b0*/  IMAD.MOV.U32 R15, RZ, RZ, -0x1 ;  /* 0xffffffffff0f7424 */ /* 0x000fce00078e00ff */
[----:B------:R-:W-:Y:S05]  /*127c0*/  WARPSYNC.COLLECTIVE R15, `(.L_x_583) ;  /* 0x000000000f0c7348 */ /* 0x000fea0003c00000 */
[----:B------:R-:W-:Y:S02]  /*127d0*/  ELECT P6, UR62, PT ;  /* 0x00000000003e782f */ /* 0x000fe400038c0000 */
[----:B------:R-:W-:Y:S01]  /*127e0*/  MOV R14, UR62 ;  /* 0x0000003e000e7c02 */ /* 0x000fe20008000f00 */
[----:B------:R-:W-:Y:S10]  /*127f0*/  ENDCOLLECTIVE ;  /* 0x000000000000791b */ /* 0x000ff40003800000 */
.L_x_583:
[----:B------:R-:W-:Y:S05]  /*12800*/  BSYNC B1 ;  /* 0x0000000000017941 */ /* 0x000fea0003800000 */
.L_x_582:
[----:B------:R-:W-:Y:S05]  /*12810*/  BRA `(.L_x_584) ;  /* 0xffffffe800b47947 */ /* 0x000fea000383ffff */
.L_x_555:
[----:B0-----:R0:W1:Y:S02]  /*12820*/  SYNCS.PHASECHK.TRANS64.TRYWAIT P1, [R10+URZ+0x70], R5 ;  /* 0x000070050a0075a7 */ /* 0x001064000802017f */
[----:B-1----:R-:W-:Y:S05]  /*12830*/  @!P1 NANOSLEEP.SYNCS 0x989680 ;  /* 0x009896800000995d */ /* 0x002fea0003900000 */
[----:B------:R-:W1:Y:S02]  /*12840*/  @!P1 SYNCS.PHASECHK.TRANS64 P1, [R10+URZ+0x70], R5 ;  /* 0x000070050a0095a7 */ /* 0x000e64000802007f */
[----:B-1----:R-:W-:Y:S05]  /*12850*/  @!P1 BRA `(.L_x_555) ;  /* 0xfffffffc00f09947 */ /* 0x002fea000383ffff */
[----:B------:R-:W-:Y:S05]  /*12860*/  BRA `(.L_x_585) ;  /* 0xffffffe800e87947 */ /* 0x000fea000383ffff */
.L_x_564:
[----:B------:R-:W-:Y:S01]  /*12870*/  BSSY B0, `(.L_x_586) ;  /* 0x0000006000007945 */ /* 0x000fe20003800000 */
[----:B------:R-:W-:-:S07]  /*12880*/  IMAD.MOV.U32 R15, RZ, RZ, -0x1 ;  /* 0xffffffffff0f7424 */ /* 0x000fce00078e00ff */
[----:B------:R-:W-:Y:S05]  /*12890*/  WARPSYNC.COLLECTIVE R15, `(.L_x_587) ;  /* 0x000000000f0c7348 */ /* 0x000fea0003c00000 */
[----:B------:R-:W-:Y:S02]  /*128a0*/  ELECT P6, UR62, PT ;  /* 0x00000000003e782f */ /* 0x000fe400038c0000 */
[----:B------:R-:W-:Y:S01]  /*128b0*/  MOV R14, UR62 ;  /* 0x0000003e000e7c02 */ /* 0x000fe20008000f00 */
[----:B------:R-:W-:Y:S10]  /*128c0*/  ENDCOLLECTIVE ;  /* 0x000000000000791b */ /* 0x000ff40003800000 */
.L_x_587:
[----:B------:R-:W-:Y:S05]  /*128d0*/  BSYNC B0 ;  /* 0x0000000000007941 */ /* 0x000fea0003800000 */
.L_x_586:
[----:B------:R-:W-:Y:S05]  /*128e0*/  BRA `(.L_x_588) ;  /* 0xfffffff400647947 */ /* 0x000fea000383ffff */
.L_x_568:
[----:B0-----:R0:W1:Y:S02]  /*128f0*/  SYNCS.PHASECHK.TRANS64.TRYWAIT P0, [R5+URZ], R2 ;  /* 0x00000002050075a7 */ /* 0x001064000800017f */
[----:B-1----:R-:W-:Y:S05]  /*12900*/  @!P0 NANOSLEEP.SYNCS 0x989680 ;  /* 0x009896800000895d */ /* 0x002fea0003900000 */
[----:B------:R-:W1:Y:S02]  /*12910*/  @!P0 SYNCS.PHASECHK.TRANS64 P0, [R5+URZ], R2 ;  /* 0x00000002050085a7 */ /* 0x000e64000800007f */
[----:B-1----:R-:W-:Y:S05]  /*12920*/  @!P0 BRA `(.L_x_568) ;  /* 0xfffffffc00f08947 */ /* 0x002fea000383ffff */
[----:B------:R-:W-:Y:S05]  /*12930*/  BRA `(.L_x_589) ;  /* 0xfffffff4008c7947 */ /* 0x000fea000383ffff */
.L_x_569:
[----:B0-----:R0:W1:Y:S02]  /*12940*/  SYNCS.PHASECHK.TRANS64.TRYWAIT P0, [R7+URZ], R0 ;  /* 0x00000000070075a7 */ /* 0x001064000800017f */
[----:B-1----:R-:W-:Y:S05]  /*12950*/  @!P0 NANOSLEEP.SYNCS 0x989680 ;  /* 0x009896800000895d */ /* 0x002fea0003900000 */
[----:B------:R-:W1:Y:S02]  /*12960*/  @!P0 SYNCS.PHASECHK.TRANS64 P0, [R7+URZ], R0 ;  /* 0x00000000070085a7 */ /* 0x000e64000800007f */
[----:B-1----:R-:W-:Y:S05]  /*12970*/  @!P0 BRA `(.L_x_569) ;  /* 0xfffffffc00f08947 */ /* 0x002fea000383ffff */
[----:B------:R-:W-:Y:S05]  /*12980*/  BRA `(.L_x_590) ;  /* 0xfffffff4009c7947 */ /* 0x000fea000383ffff */
.L_x_570:
[----:B0-----:R0:W1:Y:S02]  /*12990*/  SYNCS.PHASECHK.TRANS64.TRYWAIT P0, [R7+URZ], R0 ;  /* 0x00000000070075a7 */ /* 0x001064000800017f */
[----:B-1----:R-:W-:Y:S05]  /*129a0*/  @!P0 NANOSLEEP.SYNCS 0x989680 ;  /* 0x009896800000895d */ /* 0x002fea0003900000 */
[----:B------:R-:W1:Y:S02]  /*129b0*/  @!P0 SYNCS.PHASECHK.TRANS64 P0, [R7+URZ], R0 ;  /* 0x00000000070085a7 */ /* 0x000e64000800007f */
[----:B-1----:R-:W-:Y:S05]  /*129c0*/  @!P0 BRA `(.L_x_570) ;  /* 0xfffffffc00f08947 */ /* 0x002fea000383ffff */
[----:B------:R-:W-:Y:S05]  /*129d0*/  BRA `(.L_x_591) ;  /* 0xfffffff400ac7947 */ /* 0x000fea000383ffff */
.L_x_571:
[----:B0-----:R0:W1:Y:S02]  /*129e0*/  SYNCS.PHASECHK.TRANS64.TRYWAIT P0, [R7+URZ], R0 ;  /* 0x00000000070075a7 */ /* 0x001064000800017f */
[----:B-1----:R-:W-:Y:S05]  /*129f0*/  @!P0 NANOSLEEP.SYNCS 0x989680 ;  /* 0x009896800000895d */ /* 0x002fea0003900000 */
[----:B------:R-:W1:Y:S02]  /*12a00*/  @!P0 SYNCS.PHASECHK.TRANS64 P0, [R7+URZ], R0 ;  /* 0x00000000070085a7 */ /* 0x000e64000800007f */
[----:B-1----:R-:W-:Y:S05]  /*12a10*/  @!P0 BRA `(.L_x_571) ;  /* 0xfffffffc00f08947 */ /* 0x002fea000383ffff */
[----:B------:R-:W-:Y:S05]  /*12a20*/  BRA `(.L_x_592) ;  /* 0xfffffff400bc7947 */ /* 0x000fea000383ffff */
.L_x_572:
[----:B0-----:R0:W1:Y:S02]  /*12a30*/  SYNCS.PHASECHK.TRANS64.TRYWAIT P0, [R7+URZ], R0 ;  /* 0x00000000070075a7 */ /* 0x001064000800017f */
[----:B-1----:R-:W-:Y:S05]  /*12a40*/  @!P0 NANOSLEEP.SYNCS 0x989680 ;  /* 0x009896800000895d */ /* 0x002fea0003900000 */
[----:B------:R-:W1:Y:S02]  /*12a50*/  @!P0 SYNCS.PHASECHK.TRANS64 P0, [R7+URZ], R0 ;  /* 0x00000000070085a7 */ /* 0x000e64000800007f */
[----:B-1----:R-:W-:Y:S05]  /*12a60*/  @!P0 BRA `(.L_x_572) ;  /* 0xfffffffc00f08947 */ /* 0x002fea000383ffff */
[----:B------:R-:W-:Y:S05]  /*12a70*/  BRA `(.L_x_593) ;  /* 0xfffffff400cc7947 */ /* 0x000fea000383ffff */
.L_x_573:
[----:B0-----:R0:W1:Y:S02]  /*12a80*/  SYNCS.PHASECHK.TRANS64.TRYWAIT P0, [R7+URZ], R0 ;  /* 0x00000000070075a7 */ /* 0x001064000800017f */
[----:B-1----:R-:W-:Y:S05]  /*12a90*/  @!P0 NANOSLEEP.SYNCS 0x989680 ;  /* 0x009896800000895d */ /* 0x002fea0003900000 */
[----:B------:R-:W1:Y:S02]  /*12aa0*/  @!P0 SYNCS.PHASECHK.TRANS64 P0, [R7+URZ], R0 ;  /* 0x00000000070085a7 */ /* 0x000e64000800007f */
[----:B-1----:R-:W-:Y:S05]  /*12ab0*/  @!P0 BRA `(.L_x_573) ;  /* 0xfffffffc00f08947 */ /* 0x002fea000383ffff */
[----:B------:R-:W-:Y:S05]  /*12ac0*/  BRA `(.L_x_594) ;  /* 0xfffffff400dc7947 */ /* 0x000fea000383ffff */
.L_x_574:
[----:B0-----:R0:W1:Y:S02]  /*12ad0*/  SYNCS.PHASECHK.TRANS64.TRYWAIT P0, [R7+URZ], R0 ;  /* 0x00000000070075a7 */ /* 0x001064000800017f */
[----:B-1----:R-:W-:Y:S05]  /*12ae0*/  @!P0 NANOSLEEP.SYNCS 0x989680 ;  /* 0x009896800000895d */ /* 0x002fea0003900000 */
[----:B------:R-:W1:Y:S02]  /*12af0*/  @!P0 SYNCS.PHASECHK.TRANS64 P0, [R7+URZ], R0 ;  /* 0x00000000070085a7 */ /* 0x000e64000800007f */
[----:B-1----:R-:W-:Y:S05]  /*12b00*/  @!P0 BRA `(.L_x_574) ;  /* 0xfffffffc00f08947 */ /* 0x002fea000383ffff */
[----:B------:R-:W-:Y:S05]  /*12b10*/  BRA `(.L_x_595) ;  /* 0xfffffff400ec7947 */ /* 0x000fea000383ffff */
.L_x_575:
[----:B0-----:R0:W1:Y:S02]  /*12b20*/  SYNCS.PHASECHK.TRANS64.TRYWAIT P0, [R7+URZ], R0 ;  /* 0x00000000070075a7 */ /* 0x001064000800017f */
[----:B-1----:R-:W-:Y:S05]  /*12b30*/  @!P0 NANOSLEEP.SYNCS 0x989680 ;  /* 0x009896800000895d */ /* 0x002fea0003900000 */
[----:B------:R-:W1:Y:S02]  /*12b40*/  @!P0 SYNCS.PHASECHK.TRANS64 P0, [R7+URZ], R0 ;  /* 0x00000000070085a7 */ /* 0x000e64000800007f */
[----:B-1----:R-:W-:Y:S05]  /*12b50*/  @!P0 BRA `(.L_x_575) ;  /* 0xfffffffc00f08947 */ /* 0x002fea000383ffff */
[----:B------:R-:W-:Y:S05]  /*12b60*/  BRA `(.L_x_596) ;  /* 0xfffffff400fc7947 */ /* 0x000fea000383ffff */
.L_x_576:
[----:B0-----:R0:W1:Y:S02]  /*12b70*/  SYNCS.PHASECHK.TRANS64.TRYWAIT P0, [R7+URZ], R0 ;  /* 0x00000000070075a7 */ /* 0x001064000800017f */
[----:B-1----:R-:W-:Y:S05]  /*12b80*/  @!P0 NANOSLEEP.SYNCS 0x989680 ;  /* 0x009896800000895d */ /* 0x002fea0003900000 */
[----:B------:R-:W1:Y:S02]  /*12b90*/  @!P0 SYNCS.PHASECHK.TRANS64 P0, [R7+URZ], R0 ;  /* 0x00000000070085a7 */ /* 0x000e64000800007f */
[----:B-1----:R-:W-:Y:S05]  /*12ba0*/  @!P0 BRA `(.L_x_576) ;  /* 0xfffffffc00f08947 */ /* 0x002fea000383ffff */
[----:B------:R-:W-:Y:S05]  /*12bb0*/  BRA `(.L_x_597) ;  /* 0xfffffff8000c7947 */ /* 0x000fea000383ffff */
.L_x_577:
[----:B0-----:R0:W1:Y:S02]  /*12bc0*/  SYNCS.PHASECHK.TRANS64.TRYWAIT P0, [R7+URZ], R0 ;  /* 0x00000000070075a7 */ /* 0x001064000800017f */
[----:B-1----:R-:W-:Y:S05]  /*12bd0*/  @!P0 NANOSLEEP.SYNCS 0x989680 ;  /* 0x009896800000895d */ /* 0x002fea0003900000 */
[----:B------:R-:W1:Y:S02]  /*12be0*/  @!P0 SYNCS.PHASECHK.TRANS64 P0, [R7+URZ], R0 ;  /* 0x00000000070085a7 */ /* 0x000e64000800007f */
[----:B-1----:R-:W-:Y:S05]  /*12bf0*/  @!P0 BRA `(.L_x_577) ;  /* 0xfffffffc00f08947 */ /* 0x002fea000383ffff */
[----:B------:R-:W-:Y:S05]  /*12c00*/  BRA `(.L_x_598) ;  /* 0xfffffff8001c7947 */ /* 0x000fea000383ffff */
.L_x_578:
[----:B0-----:R0:W1:Y:S02]  /*12c10*/  SYNCS.PHASECHK.TRANS64.TRYWAIT P0, [R7+URZ], R0 ;  /* 0x00000000070075a7 */ /* 0x001064000800017f */
[----:B-1----:R-:W-:Y:S05]  /*12c20*/  @!P0 NANOSLEEP.SYNCS 0x989680 ;  /* 0x009896800000895d */ /* 0x002fea0003900000 */
[----:B------:R-:W1:Y:S02]  /*12c30*/  @!P0 SYNCS.PHASECHK.TRANS64 P0, [R7+URZ], R0 ;  /* 0x00000000070085a7 */ /* 0x000e64000800007f */
[----:B-1----:R-:W-:Y:S05]  /*12c40*/  @!P0 BRA `(.L_x_578) ;  /* 0xfffffffc00f08947 */ /* 0x002fea000383ffff */
[----:B------:R-:W-:Y:S05]  /*12c50*/  BRA `(.L_x_599) ;  /* 0xfffffff8002c7947 */ /* 0x000fea000383ffff */
.L_x_579:
[----:B0-----:R0:W1:Y:S02]  /*12c60*/  SYNCS.PHASECHK.TRANS64.TRYWAIT P0, [R7+URZ], R0 ;  /* 0x00000000070075a7 */ /* 0x001064000800017f */
[----:B-1----:R-:W-:Y:S05]  /*12c70*/  @!P0 NANOSLEEP.SYNCS 0x989680 ;  /* 0x009896800000895d */ /* 0x002fea0003900000 */
[----:B------:R-:W1:Y:S02]  /*12c80*/  @!P0 SYNCS.PHASECHK.TRANS64 P0, [R7+URZ], R0 ;  /* 0x00000000070085a7 */ /* 0x000e64000800007f */
[----:B-1----:R-:W-:Y:S05]  /*12c90*/  @!P0 BRA `(.L_x_579) ;  /* 0xfffffffc00f08947 */ /* 0x002fea000383ffff */
[----:B------:R-:W-:Y:S05]  /*12ca0*/  BRA `(.L_x_600) ;  /* 0xfffffff8003c7947 */ /* 0x000fea000383ffff */
.L_x_580:
[----:B0-----:R0:W1:Y:S02]  /*12cb0*/  SYNCS.PHASECHK.TRANS64.TRYWAIT P0, [R7+URZ], R0 ;  /* 0x00000000070075a7 */ /* 0x001064000800017f */
[----:B-1----:R-:W-:Y:S05]  /*12cc0*/  @!P0 NANOSLEEP.SYNCS 0x989680 ;  /* 0x009896800000895d */ /* 0x002fea0003900000 */
[----:B------:R-:W1:Y:S02]  /*12cd0*/  @!P0 SYNCS.PHASECHK.TRANS64 P0, [R7+URZ], R0 ;  /* 0x00000000070085a7 */ /* 0x000e64000800007f */
[----:B-1----:R-:W-:Y:S05]  /*12ce0*/  @!P0 BRA `(.L_x_580) ;  /* 0xfffffffc00f08947 */ /* 0x002fea000383ffff */
[----:B------:R-:W-:Y:S05]  /*12cf0*/  BRA `(.L_x_601) ;  /* 0xfffffff8004c7947 */ /* 0x000fea000383ffff */
.L_x_602:
[----:B------:R-:W-:-:S00]  /*12d00*/  BRA `(.L_x_602) ;  /* 0xfffffffc00fc7947 */ /* 0x000fc0000383ffff */
[----:B------:R-:W-:-:S00]  /*12d10*/  NOP ;  /* 0x0000000000007918 */ /* 0x000fc00000000000 */
        /* <DEDUP_REMOVED lines=14> */
.L_x_603:


//--------------------- .nv.global.init           --------------------------
	.section	.nv.global.init,"aw",@progbits
.nv.global.init:
	.type		$str$22,@object
	.size		$str$22,($str$23 - $str$22)
$str$22:
        /*0000*/ 	.byte	0x6b, 0x5f, 0x74, 0x69, 0x6c, 0x65, 0x5f, 0x63, 0x6f, 0x75, 0x6e, 0x74, 0x20, 0x3e, 0x3d, 0x20
        /*0010*/ 	.byte	0x31, 0x00
	.type		$str$23,@object
	.size		$str$23,(__unnamed_1 - $str$23)
$str$23:
        /*0012*/ 	.byte	0x2f, 0x74, 0x6d, 0x70, 0x2f, 0x63, 0x75, 0x74, 0x6c, 0x61, 0x73, 0x73, 0x5f, 0x73, 0x77, 0x65
        /*0022*/ 	.byte	0x65, 0x70, 0x5f, 0x73, 0x72, 0x63, 0x2f, 0x69, 0x6e, 0x63, 0x6c, 0x75, 0x64, 0x65, 0x2f, 0x63
        /*0032*/ 	.byte	0x75, 0x74, 0x6c, 0x61, 0x73, 0x73, 0x2f, 0x67, 0x65, 0x6d, 0x6d, 0x2f, 0x63, 0x6f, 0x6c, 0x6c
        /*0042*/ 	.byte	0x65, 0x63, 0x74, 0x69, 0x76, 0x65, 0x2f, 0x73, 0x6d, 0x39, 0x30, 0x5f, 0x6d, 0x6d, 0x61, 0x5f
        /*0052*/ 	.byte	0x74, 0x6d, 0x61, 0x5f, 0x67, 0x6d, 0x6d, 0x61, 0x5f, 0x73, 0x73, 0x5f, 0x77, 0x61, 0x72, 0x70
        /*0062*/ 	.byte	0x73, 0x70, 0x65, 0x63, 0x69, 0x61, 0x6c, 0x69, 0x7a, 0x65, 0x64, 0x2e, 0x68, 0x70, 0x70, 0x00
	.type		__unnamed_1,@object
	.size		__unnamed_1,(.L_0 - __unnamed_1)
__unnamed_1:
        /* <DEDUP_REMOVED lines=173> */
        /*0b42*/ 	.byte	0x79, 0x5d, 0x00
.L_0:


//--------------------- .nv.shared._ZN7cutlass13device_kernelINS_4gemm6kernel13GemmUniversalIN4cute5tupleIJiiiiEEENS1_10collective13CollectiveMmaINS1_34MainloopSm90TmaGmmaWarpSpecializedILi14ENS5_IJNS4_1CILi1EEESB_SB_EEENS1_35KernelTmaWarpSpecializedCooperativeEEENS5_IJNSA_ILi256EEESF_NSA_ILi32EEEEEEaNS5_IJlSB_lEEEaSI_NS4_8TiledMMAINS4_8MMA_AtomIJNS4_4SM904GMMA27MMA_64x256x32_S32S8S8_SS_TNEEEENS4_6LayoutINS5_IJNSA_ILi2EEESB_SB_EEENS5_IJSB_NSA_ILi0EEESS_EEEEENS5_IJNS4_10UnderscoreESV_SV_EEEEENS4_13SM90_TMA_LOADENS4_14ComposedLayoutINS4_7SwizzleILi1ELi4ELi3EEENS4_18smem_ptr_flag_bitsILi8EEENSP_INS5_IJNSA_ILi8EEESG_EEENS5_IJSG_SB_EEEEEEEvNS4_8identityESY_S18_vS19_EENS_8epilogue10collective6detail29Sm90TmaWarpSpecializedAdapterINS1C_15DefaultEpilogueIaSI_SI_NS1B_6thread17LinearCombinationIaLi1EiiLNS1G_9ScaleType4KindE0ELNS_15FloatRoundStyleE2EaEENS1_15EpilogueDefaultEEEEEvvEEEEvNT_6ParamsE --------------------------
	.section	.nv.shared._ZN7cutlass13device_kernelINS_4gemm6kernel13GemmUniversalIN4cute5tupleIJiiiiEEENS1_10collective13CollectiveMmaINS1_34MainloopSm90TmaGmmaWarpSpecializedILi14ENS5_IJNS4_1CILi1EEESB_SB_EEENS1_35KernelTmaWarpSpecializedCooperativeEEENS5_IJNSA_ILi256EEESF_NSA_ILi32EEEEEEaNS5_IJlSB_lEEEaSI_NS4_8TiledMMAINS4_8MMA_AtomIJNS4_4SM904GMMA27MMA_64x256x32_S32S8S8_SS_TNEEEENS4_6LayoutINS5_IJNSA_ILi2EEESB_SB_EEENS5_IJSB_NSA_ILi0EEESS_EEEEENS5_IJNS4_10UnderscoreESV_SV_EEEEENS4_13SM90_TMA_LOADENS4_14ComposedLayoutINS4_7SwizzleILi1ELi4ELi3EEENS4_18smem_ptr_flag_bitsILi8EEENSP_INS5_IJNSA_ILi8EEESG_EEENS5_IJSG_SB_EEEEEEEvNS4_8identityESY_S18_vS19_EENS_8epilogue10collective6detail29Sm90TmaWarpSpecializedAdapterINS1C_15DefaultEpilogueIaSI_SI_NS1B_6thread17LinearCombinationIaLi1EiiLNS1G_9ScaleType4KindE0ELNS_15FloatRoundStyleE2EaEENS1_15EpilogueDefaultEEEEEvvEEEEvNT_6ParamsE,"aw",@nobits
	.sectionflags	@""
	.align	16
	.zero		1024


//--------------------- .nv.shared.reserved.0     --------------------------
	.section	.nv.shared.reserved.0,"aw",@nobits
	.weak		__nv_reservedSMEM_offset_0_alias
	.size		__nv_reservedSMEM_offset_0_alias, 0, 0
	.other		__nv_reservedSMEM_offset_0_alias,@"STO_CUDA_RESERVED_SHARED STV_DEFAULT"
__nv_reservedSMEM_offset_0_alias:
	.zero		0


//--------------------- .nv.global                --------------------------
	.section	.nv.global,"aw",@nobits
.nv.global:
	.type		_ZN40_INTERNAL_f1691961_4_k_cu_6303d346_283524cute1_E,@object
	.size		_ZN40_INTERNAL_f1691961_4_k_cu_6303d346_283524cute1_E,(_ZN40_INTERNAL_f1691961_4_k_cu_6303d346_283524cuda3std3__45__cpo6cbeginE - _ZN40_INTERNAL_f1691961_4_k_cu_6303d346_283524cute1_E)
_ZN40_INTERNAL_f1691961_4_k_cu_6303d346_283524cute1_E:
	.zero		1
	.type		_ZN40_INTERNAL_f1691961_4_k_cu_6303d346_283524cuda3std3__45__cpo6cbeginE,@object
	.size		_ZN40_INTERNAL_f1691961_4_k_cu_6303d346_283524cuda3std3__45__cpo6cbeginE,(_ZN40_INTERNAL_f1691961_4_k_cu_6303d346_283524cuda3std3__48in_placeE - _ZN40_INTERNAL_f1691961_4_k_cu_6303d346_283524cuda3std3__45__cpo6cbeginE)
_ZN40_INTERNAL_f1691961_4_k_cu_6303d346_283524cuda3std3__45__cpo6cbeginE:
	.zero		1
	.type		_ZN40_INTERNAL_f1691961_4_k_cu_6303d346_283524cuda3std3__48in_placeE,@object
	.size		_ZN40_INTERNAL_f1691961_4_k_cu_6303d346_283524cuda3std3__48in_placeE,(_ZN40_INTERNAL_f1691961_4_k_cu_6303d346_283524cuda3std6ranges3__45__cpo9iter_moveE - _ZN40_INTERNAL_f1691961_4_k_cu_6303d346_283524cuda3std3__48in_placeE)
_ZN40_INTERNAL_f1691961_4_k_cu_6303d346_283524cuda3std3__48in_placeE:
	.zero		1
	.type		_ZN40_INTERNAL_f1691961_4_k_cu_6303d346_283524cuda3std6ranges3__45__cpo9iter_moveE,@object
	.size		_ZN40_INTERNAL_f1691961_4_k_cu_6303d346_283524cuda3std6ranges3__45__cpo9iter_moveE,(_ZN40_INTERNAL_f1691961_4_k_cu_6303d346_283524cuda3std3__45__cpo5beginE - _ZN40_INTERNAL_f1691961_4_k_cu_6303d346_283524cuda3std6ranges3__45__cpo9iter_moveE)
_ZN40_INTERNAL_f1691961_4_k_cu_6303d346_283524cuda3std6ranges3__45__cpo9iter_moveE:
	.zero		1
	.type		_ZN40_INTERNAL_f1691961_4_k_cu_6303d346_283524cuda3std3__45__cpo5beginE,@object
	.size		_ZN40_INTERNAL_f1691961_4_k_cu_6303d346_283524cuda3std3__45__cpo5beginE,(_ZN40_INTERNAL_f1691961_4_k_cu_6303d346_283524cuda3std3__442_GLOBAL__N__f1691961_4_k_cu_6303d346_283526ignoreE - _ZN40_INTERNAL_f1691961_4_k_cu_6303d346_283524cuda3std3__45__cpo5beginE)
_ZN40_INTERNAL_f1691961_4_k_cu_6303d346_283524cuda3std3__45__cpo5beginE:
	.zero		1
	.type		_ZN40_INTERNAL_f1691961_4_k_cu_6303d346_283524cuda3std3__442_GLOBAL__N__f1691961_4_k_cu_6303d346_283526ignoreE,@object
	.size		_ZN40_INTERNAL_f1691961_4_k_cu_6303d346_283524cuda3std3__442_GLOBAL__N__f1691961_4_k_cu_6303d346_283526ignoreE,(_ZN40_INTERNAL_f1691961_4_k_cu_6303d346_283524cute7productE - _ZN40_INTERNAL_f1691961_4_k_cu_6303d346_283524cuda3std3__442_GLOBAL__N__f1691961_4_k_cu_6303d346_283526ignoreE)
_ZN40_INTERNAL_f1691961_4_k_cu_6303d346_283524cuda3std3__442_GLOBAL__N__f1691961_4_k_cu_6303d346_283526ignoreE:
	.zero		1
	.type		_ZN40_INTERNAL_f1691961_4_k_cu_6303d346_283524cute7productE,@object
	.size		_ZN40_INTERNAL_f1691961_4_k_cu_6303d346_283524cute7productE,(_ZN40_INTERNAL_f1691961_4_k_cu_6303d346_283524cuda3std3__45__cpo3endE - _ZN40_INTERNAL_f1691961_4_k_cu_6303d346_283524cute7productE)
_ZN40_INTERNAL_f1691961_4_k_cu_6303d346_283524cute7productE:
	.zero		1
	.type		_ZN40_INTERNAL_f1691961_4_k_cu_6303d346_283524cuda3std3__45__cpo3endE,@object
	.size		_ZN40_INTERNAL_f1691961_4_k_cu_6303d346_283524cuda3std3__45__cpo3endE,(_ZN40_INTERNAL_f1691961_4_k_cu_6303d346_283524cuda3std3__419piecewise_constructE - _ZN40_INTERNAL_f1691961_4_k_cu_6303d346_283524cuda3std3__45__cpo3endE)
_ZN40_INTERNAL_f1691961_4_k_cu_6303d346_283524cuda3std3__45__cpo3endE:
	.zero		1
	.type		_ZN40_INTERNAL_f1691961_4_k_cu_6303d346_283524cuda3std3__419piecewise_constructE,@object
	.size		_ZN40_INTERNAL_f1691961_4_k_cu_6303d346_283524cuda3std3__419piecewise_constructE,(_ZN40_INTERNAL_f1691961_4_k_cu_6303d346_283524cuda3std3__45__cpo4cendE - _ZN40_INTERNAL_f1691961_4_k_cu_6303d346_283524cuda3std3__419piecewise_constructE)
_ZN40_INTERNAL_f1691961_4_k_cu_6303d346_283524cuda3std3__419piecewise_constructE:
	.zero		1
	.type		_ZN40_INTERNAL_f1691961_4_k_cu_6303d346_283524cuda3std3__45__cpo4cendE,@object
	.size		_ZN40_INTERNAL_f1691961_4_k_cu_6303d346_283524cuda3std3__45__cpo4cendE,(_ZN40_INTERNAL_f1691961_4_k_cu_6303d346_283524cuda3std6ranges3__45__cpo4swapE - _ZN40_INTERNAL_f1691961_4_k_cu_6303d346_283524cuda3std3__45__cpo4cendE)
_ZN40_INTERNAL_f1691961_4_k_cu_6303d346_283524cuda3std3__45__cpo4cendE:
	.zero		1
	.type		_ZN40_INTERNAL_f1691961_4_k_cu_6303d346_283524cuda3std6ranges3__45__cpo4swapE,@object
	.size		_ZN40_INTERNAL_f1691961_4_k_cu_6303d346_283524cuda3std6ranges3__45__cpo4swapE,(.L_8 - _ZN40_INTERNAL_f1691961_4_k_cu_6303d346_283524cuda3std6ranges3__45__cpo4swapE)
_ZN40_INTERNAL_f1691961_4_k_cu_6303d346_283524cuda3std6ranges3__45__cpo4swapE:
	.zero		1
.L_8:


//--------------------- .nv.constant0._ZN7cutlass13device_kernelINS_4gemm6kernel13GemmUniversalIN4cute5tupleIJiiiiEEENS1_10collective13CollectiveMmaINS1_34MainloopSm90TmaGmmaWarpSpecializedILi14ENS5_IJNS4_1CILi1EEESB_SB_EEENS1_35KernelTmaWarpSpecializedCooperativeEEENS5_IJNSA_ILi256EEESF_NSA_ILi32EEEEEEaNS5_IJlSB_lEEEaSI_NS4_8TiledMMAINS4_8MMA_AtomIJNS4_4SM904GMMA27MMA_64x256x32_S32S8S8_SS_TNEEEENS4_6LayoutINS5_IJNSA_ILi2EEESB_SB_EEENS5_IJSB_NSA_ILi0EEESS_EEEEENS5_IJNS4_10UnderscoreESV_SV_EEEEENS4_13SM90_TMA_LOADENS4_14ComposedLayoutINS4_7SwizzleILi1ELi4ELi3EEENS4_18smem_ptr_flag_bitsILi8EEENSP_INS5_IJNSA_ILi8EEESG_EEENS5_IJSG_SB_EEEEEEEvNS4_8identityESY_S18_vS19_EENS_8epilogue10collective6detail29Sm90TmaWarpSpecializedAdapterINS1C_15DefaultEpilogueIaSI_SI_NS1B_6thread17LinearCombinationIaLi1EiiLNS1G_9ScaleType4KindE0ELNS_15FloatRoundStyleE2EaEENS1_15EpilogueDefaultEEEEEvvEEEEvNT_6ParamsE --------------------------
	.section	.nv.constant0._ZN7cutlass13device_kernelINS_4gemm6kernel13GemmUniversalIN4cute5tupleIJiiiiEEENS1_10collective13CollectiveMmaINS1_34MainloopSm90TmaGmmaWarpSpecializedILi14ENS5_IJNS4_1CILi1EEESB_SB_EEENS1_35KernelTmaWarpSpecializedCooperativeEEENS5_IJNSA_ILi256EEESF_NSA_ILi32EEEEEEaNS5_IJlSB_lEEEaSI_NS4_8TiledMMAINS4_8MMA_AtomIJNS4_4SM904GMMA27MMA_64x256x32_S32S8S8_SS_TNEEEENS4_6LayoutINS5_IJNSA_ILi2EEESB_SB_EEENS5_IJSB_NSA_ILi0EEESS_EEEEENS5_IJNS4_10UnderscoreESV_SV_EEEEENS4_13SM90_TMA_LOADENS4_14ComposedLayoutINS4_7SwizzleILi1ELi4ELi3EEENS4_18smem_ptr_flag_bitsILi8EEENSP_INS5_IJNSA_ILi8EEESG_EEENS5_IJSG_SB_EEEEEEEvNS4_8identityESY_S18_vS19_EENS_8epilogue10collective6detail29Sm90TmaWarpSpecializedAdapterINS1C_15DefaultEpilogueIaSI_SI_NS1B_6thread17LinearCombinationIaLi1EiiLNS1G_9ScaleType4KindE0ELNS_15FloatRoundStyleE2EaEENS1_15EpilogueDefaultEEEEEvvEEEEvNT_6ParamsE,"a",@progbits
	.sectionflags	@""
	.align	4
.nv.constant0._ZN7cutlass13device_kernelINS_4gemm6kernel13GemmUniversalIN4cute5tupleIJiiiiEEENS1_10collective13CollectiveMmaINS1_34MainloopSm90TmaGmmaWarpSpecializedILi14ENS5_IJNS4_1CILi1EEESB_SB_EEENS1_35KernelTmaWarpSpecializedCooperativeEEENS5_IJNSA_ILi256EEESF_NSA_ILi32EEEEEEaNS5_IJlSB_lEEEaSI_NS4_8TiledMMAINS4_8MMA_AtomIJNS4_4SM904GMMA27MMA_64x256x32_S32S8S8_SS_TNEEEENS4_6LayoutINS5_IJNSA_ILi2EEESB_SB_EEENS5_IJSB_NSA_ILi0EEESS_EEEEENS5_IJNS4_10UnderscoreESV_SV_EEEEENS4_13SM90_TMA_LOADENS4_14ComposedLayoutINS4_7SwizzleILi1ELi4ELi3EEENS4_18smem_ptr_flag_bitsILi8EEENSP_INS5_IJNSA_ILi8EEESG_EEENS5_IJSG_SB_EEEEEEEvNS4_8identityESY_S18_vS19_EENS_8epilogue10collective6detail29Sm90TmaWarpSpecializedAdapterINS1C_15DefaultEpilogueIaSI_SI_NS1B_6thread17LinearCombinationIaLi1EiiLNS1G_9ScaleType4KindE0ELNS_15FloatRoundStyleE2EaEENS1_15EpilogueDefaultEEEEEvvEEEEvNT_6ParamsE:
	.zero		1664


//--------------------- SYMBOLS --------------------------

	.type		.nv.reservedSmem.offset0,@object
	.size		.nv.reservedSmem.offset0,0x4
	.type		__assertfail,@function
